// auto-generated by cutlass_sweep.gemm — config: {"arch": "sm_100", "cluster_m": 1, "cluster_n": 2, "dtype": "int8", "dtype_b": "int8", "layout": "nt", "stages": 0, "tile_k": 64, "tile_m": 64, "tile_n": 128}
#include "cutlass/cutlass.h"
#include "cutlass/gemm/collective/collective_builder.hpp"
#include "cutlass/gemm/device/gemm_universal_adapter.h"
#include "cutlass/gemm/kernel/gemm_universal.hpp"
#include "cutlass/epilogue/collective/collective_builder.hpp"

using ElemA = int8_t;
using ElemB = int8_t;
using ElemCD = int8_t;
using Acc  = int32_t;
using TileShape    = cute::Shape<cute::_64, cute::_128, cute::_64>;
using ClusterShape = cute::Shape<cute::_1, cute::_2, cute::_1>;

using CollectiveEpilogue = typename cutlass::epilogue::collective::CollectiveBuilder<
    cutlass::arch::Sm100, cutlass::arch::OpClassTensorOp,
    TileShape, ClusterShape,
    cutlass::epilogue::collective::EpilogueTileAuto,
    Acc, Acc,
    ElemCD, cutlass::layout::RowMajor, 128 / cutlass::sizeof_bits<ElemCD>::value,
    ElemCD, cutlass::layout::RowMajor, 128 / cutlass::sizeof_bits<ElemCD>::value,
    cutlass::epilogue::collective::EpilogueScheduleAuto
  >::CollectiveOp;

using CollectiveMainloop = typename cutlass::gemm::collective::CollectiveBuilder<
    cutlass::arch::Sm100, cutlass::arch::OpClassTensorOp,
    ElemA, cutlass::layout::RowMajor, 128 / cutlass::sizeof_bits<ElemA>::value,
    ElemB, cutlass::layout::ColumnMajor, 128 / cutlass::sizeof_bits<ElemB>::value,
    Acc,
    TileShape, ClusterShape,
    cutlass::gemm::collective::StageCountAutoCarveout<static_cast<int>(sizeof(typename CollectiveEpilogue::SharedStorage))>,
    cutlass::gemm::collective::KernelScheduleAuto
  >::CollectiveOp;

using GemmKernel = cutlass::gemm::kernel::GemmUniversal<
    cute::Shape<int,int,int,int>,
    CollectiveMainloop,
    CollectiveEpilogue
>;
using Gemm = cutlass::gemm::device::GemmUniversalAdapter<GemmKernel>;

// Force the device kernel symbol into the cubin without needing a host main.
auto* _anchor = &cutlass::device_kernel<GemmKernel>;


// ===== COMPILED SASS (sm_100a) =====

	.target	sm_100a

	.elftype	@"ET_EXEC"


//--------------------- .note.nv.tkinfo           --------------------------
	.section	.note.nv.tkinfo,"",@"SHT_NOTE"
	.sectionflags	@"SHF_NOTE_NV_TKINFO"
	.tkinfo
        /*0018*/ 	.word	0x00000002
        /*0030*/ 	.string	""
        /*0030*/ 	.string	"ptxas"
        /*0030*/ 	.string	"Cuda compilation tools, release 13.0, V13.0.88"
        /*0030*/ 	.string	"Build cuda_13.0.r13.0/compiler.36424714_0"
        /*0030*/ 	.string	"-arch sm_100a -m 64 "



//--------------------- .note.nv.cuinfo           --------------------------
	.section	.note.nv.cuinfo,"",@"SHT_NOTE"
	.sectionflags	@"SHF_NOTE_NV_CUINFO"
        /*0018*/ 	.short	0x0002
        /*001a*/ 	.short	0x0064
        /*001c*/ 	.short	0x0082
	.zero		2


//--------------------- .nv.info                  --------------------------
	.section	.nv.info,"",@"SHT_CUDA_INFO"
	.align	4


	//----- nvinfo : EIATTR_REGCOUNT
	.align		4
        /*0000*/ 	.byte	0x04, 0x2f
        /*0002*/ 	.short	(.L_19 - .L_18)
	.align		4
.L_18:
        /*0004*/ 	.word	index@(_ZN7cutlass13device_kernelINS_4gemm6kernel13GemmUniversalIN4cute5tupleIJiiiiEEENS1_10collective13CollectiveMmaINS1_35MainloopSm100TmaUmmaWarpSpecializedILi17ELi2ELi4ENS5_IJNS4_1CILi1EEENSA_ILi2EEESB_EEEEENS5_IJNSA_ILi64EEENSA_ILi128EEESF_EEEaNS5_IJlSB_lEEEaSI_NS4_8TiledMMAINS4_8MMA_AtomIJNS4_15SM100_MMA_S8_SSIaaiLi64ELi128ELNS4_4UMMA5MajorE0ELSN_0ELNSM_8SaturateE0EEEEEENS4_6LayoutINS5_IJSB_SB_SB_EEENS5_IJNSA_ILi0EEEST_ST_EEEEENS5_IJNS4_10UnderscoreESW_SW_EEEEENS4_23SM90_TMA_LOAD_MULTICASTENS4_14ComposedLayoutINS4_7SwizzleILi2ELi4ELi3EEENS4_18smem_ptr_flag_bitsILi8EEENSR_INS5_IJNSA_ILi8EEESF_EEENS5_IJSF_SB_EEEEEEEvNS4_8identityENS4_13SM90_TMA_LOADES19_vS1A_EENS_8epilogue10collective18CollectiveEpilogueINS1D_23Sm100TmaWarpSpecializedILi2ELi2ELi32ELb0ELb0EEEJSH_NS5_IJNSR_ISF_SB_EES1I_EEEaSI_aSI_NS1D_6fusion15FusionCallbacksIS1H_NS1K_17LinearCombinationIaiaiLNS_15FloatRoundStyleE2EEESH_S1J_JEEENS4_5SM1004TMEM4LOAD26SM100_TMEM_LOAD_16dp32b32xES1B_S19_NS4_39AutoVectorizingCopyWithAssumedAlignmentILi128EEENS4_14SM90_TMA_STOREES19_S1V_S1V_EEEvvEEEEvNT_6ParamsE)
        /*0008*/ 	.word	0x0000005a


	//----- nvinfo : EIATTR_FRAME_SIZE
	.align		4
.L_19:
        /*000c*/ 	.byte	0x04, 0x11
        /*000e*/ 	.short	(.L_21 - .L_20)
	.align		4
.L_20:
        /*0010*/ 	.word	index@($__internal_2_$__cuda_sm10x_tcgen05_guardrail_trap_unallocated_columns_being_dealloced)
        /*0014*/ 	.word	0x00000000


	//----- nvinfo : EIATTR_FRAME_SIZE
	.align		4
.L_21:
        /*0018*/ 	.byte	0x04, 0x11
        /*001a*/ 	.short	(.L_23 - .L_22)
	.align		4
.L_22:
        /*001c*/ 	.word	index@($__internal_1_$__cuda_sm10x_tcgen05_guardrail_trap_phase_invalid_during_alloc)
        /*0020*/ 	.word	0x00000000


	//----- nvinfo : EIATTR_FRAME_SIZE
	.align		4
.L_23:
        /*0024*/ 	.byte	0x04, 0x11
        /*0026*/ 	.short	(.L_25 - .L_24)
	.align		4
.L_24:
        /*0028*/ 	.word	index@($__internal_0_$__cuda_sm10x_tcgen05_guardrail_trap_col_being_dealloced_not_returned_by_alloc)
        /*002c*/ 	.word	0x00000000


	//----- nvinfo : EIATTR_FRAME_SIZE
	.align		4
.L_25:
        /*0030*/ 	.byte	0x04, 0x11
        /*0032*/ 	.short	(.L_27 - .L_26)
	.align		4
.L_26:
        /*0034*/ 	.word	index@(_ZN7cutlass13device_kernelINS_4gemm6kernel13GemmUniversalIN4cute5tupleIJiiiiEEENS1_10collective13CollectiveMmaINS1_35MainloopSm100TmaUmmaWarpSpecializedILi17ELi2ELi4ENS5_IJNS4_1CILi1EEENSA_ILi2EEESB_EEEEENS5_IJNSA_ILi64EEENSA_ILi128EEESF_EEEaNS5_IJlSB_lEEEaSI_NS4_8TiledMMAINS4_8MMA_AtomIJNS4_15SM100_MMA_S8_SSIaaiLi64ELi128ELNS4_4UMMA5MajorE0ELSN_0ELNSM_8SaturateE0EEEEEENS4_6LayoutINS5_IJSB_SB_SB_EEENS5_IJNSA_ILi0EEEST_ST_EEEEENS5_IJNS4_10UnderscoreESW_SW_EEEEENS4_23SM90_TMA_LOAD_MULTICASTENS4_14ComposedLayoutINS4_7SwizzleILi2ELi4ELi3EEENS4_18smem_ptr_flag_bitsILi8EEENSR_INS5_IJNSA_ILi8EEESF_EEENS5_IJSF_SB_EEEEEEEvNS4_8identityENS4_13SM90_TMA_LOADES19_vS1A_EENS_8epilogue10collective18CollectiveEpilogueINS1D_23Sm100TmaWarpSpecializedILi2ELi2ELi32ELb0ELb0EEEJSH_NS5_IJNSR_ISF_SB_EES1I_EEEaSI_aSI_NS1D_6fusion15FusionCallbacksIS1H_NS1K_17LinearCombinationIaiaiLNS_15FloatRoundStyleE2EEESH_S1J_JEEENS4_5SM1004TMEM4LOAD26SM100_TMEM_LOAD_16dp32b32xES1B_S19_NS4_39AutoVectorizingCopyWithAssumedAlignmentILi128EEENS4_14SM90_TMA_STOREES19_S1V_S1V_EEEvvEEEEvNT_6ParamsE)
        /*0038*/ 	.word	0x00000000


	//----- nvinfo : EIATTR_MIN_STACK_SIZE
	.align		4
.L_27:
        /*003c*/ 	.byte	0x04, 0x12
        /*003e*/ 	.short	(.L_29 - .L_28)
	.align		4
.L_28:
        /*0040*/ 	.word	index@(_ZN7cutlass13device_kernelINS_4gemm6kernel13GemmUniversalIN4cute5tupleIJiiiiEEENS1_10collective13CollectiveMmaINS1_35MainloopSm100TmaUmmaWarpSpecializedILi17ELi2ELi4ENS5_IJNS4_1CILi1EEENSA_ILi2EEESB_EEEEENS5_IJNSA_ILi64EEENSA_ILi128EEESF_EEEaNS5_IJlSB_lEEEaSI_NS4_8TiledMMAINS4_8MMA_AtomIJNS4_15SM100_MMA_S8_SSIaaiLi64ELi128ELNS4_4UMMA5MajorE0ELSN_0ELNSM_8SaturateE0EEEEEENS4_6LayoutINS5_IJSB_SB_SB_EEENS5_IJNSA_ILi0EEEST_ST_EEEEENS5_IJNS4_10UnderscoreESW_SW_EEEEENS4_23SM90_TMA_LOAD_MULTICASTENS4_14ComposedLayoutINS4_7SwizzleILi2ELi4ELi3EEENS4_18smem_ptr_flag_bitsILi8EEENSR_INS5_IJNSA_ILi8EEESF_EEENS5_IJSF_SB_EEEEEEEvNS4_8identityENS4_13SM90_TMA_LOADES19_vS1A_EENS_8epilogue10collective18CollectiveEpilogueINS1D_23Sm100TmaWarpSpecializedILi2ELi2ELi32ELb0ELb0EEEJSH_NS5_IJNSR_ISF_SB_EES1I_EEEaSI_aSI_NS1D_6fusion15FusionCallbacksIS1H_NS1K_17LinearCombinationIaiaiLNS_15FloatRoundStyleE2EEESH_S1J_JEEENS4_5SM1004TMEM4LOAD26SM100_TMEM_LOAD_16dp32b32xES1B_S19_NS4_39AutoVectorizingCopyWithAssumedAlignmentILi128EEENS4_14SM90_TMA_STOREES19_S1V_S1V_EEEvvEEEEvNT_6ParamsE)
        /*0044*/ 	.word	0x00000000
.L_29:


//--------------------- .nv.compat                --------------------------
	.section	.nv.compat,"",@"SHT_CUDA_COMPAT_INFO"
	.align	4
        /*0000*/ 	.byte	0x02, 0x09, 0x01, 0x00, 0x02, 0x02, 0x03, 0x00, 0x02, 0x05, 0x06, 0x00, 0x03, 0x07, 0x01, 0x01
        /*0010*/ 	.byte	0x02, 0x03, 0x01, 0x00, 0x02, 0x06, 0x01, 0x00, 0x04, 0x0b, 0x08, 0x00, 0x01, 0x00, 0x00, 0x00
        /*0020*/ 	.byte	0x00, 0x00, 0x00, 0x00


//--------------------- .nv.info._ZN7cutlass13device_kernelINS_4gemm6kernel13GemmUniversalIN4cute5tupleIJiiiiEEENS1_10collective13CollectiveMmaINS1_35MainloopSm100TmaUmmaWarpSpecializedILi17ELi2ELi4ENS5_IJNS4_1CILi1EEENSA_ILi2EEESB_EEEEENS5_IJNSA_ILi64EEENSA_ILi128EEESF_EEEaNS5_IJlSB_lEEEaSI_NS4_8TiledMMAINS4_8MMA_AtomIJNS4_15SM100_MMA_S8_SSIaaiLi64ELi128ELNS4_4UMMA5MajorE0ELSN_0ELNSM_8SaturateE0EEEEEENS4_6LayoutINS5_IJSB_SB_SB_EEENS5_IJNSA_ILi0EEEST_ST_EEEEENS5_IJNS4_10UnderscoreESW_SW_EEEEENS4_23SM90_TMA_LOAD_MULTICASTENS4_14ComposedLayoutINS4_7SwizzleILi2ELi4ELi3EEENS4_18smem_ptr_flag_bitsILi8EEENSR_INS5_IJNSA_ILi8EEESF_EEENS5_IJSF_SB_EEEEEEEvNS4_8identityENS4_13SM90_TMA_LOADES19_vS1A_EENS_8epilogue10collective18CollectiveEpilogueINS1D_23Sm100TmaWarpSpecializedILi2ELi2ELi32ELb0ELb0EEEJSH_NS5_IJNSR_ISF_SB_EES1I_EEEaSI_aSI_NS1D_6fusion15FusionCallbacksIS1H_NS1K_17LinearCombinationIaiaiLNS_15FloatRoundStyleE2EEESH_S1J_JEEENS4_5SM1004TMEM4LOAD26SM100_TMEM_LOAD_16dp32b32xES1B_S19_NS4_39AutoVectorizingCopyWithAssumedAlignmentILi128EEENS4_14SM90_TMA_STOREES19_S1V_S1V_EEEvvEEEEvNT_6ParamsE --------------------------
	.section	.nv.info._ZN7cutlass13device_kernelINS_4gemm6kernel13GemmUniversalIN4cute5tupleIJiiiiEEENS1_10collective13CollectiveMmaINS1_35MainloopSm100TmaUmmaWarpSpecializedILi17ELi2ELi4ENS5_IJNS4_1CILi1EEENSA_ILi2EEESB_EEEEENS5_IJNSA_ILi64EEENSA_ILi128EEESF_EEEaNS5_IJlSB_lEEEaSI_NS4_8TiledMMAINS4_8MMA_AtomIJNS4_15SM100_MMA_S8_SSIaaiLi64ELi128ELNS4_4UMMA5MajorE0ELSN_0ELNSM_8SaturateE0EEEEEENS4_6LayoutINS5_IJSB_SB_SB_EEENS5_IJNSA_ILi0EEEST_ST_EEEEENS5_IJNS4_10UnderscoreESW_SW_EEEEENS4_23SM90_TMA_LOAD_MULTICASTENS4_14ComposedLayoutINS4_7SwizzleILi2ELi4ELi3EEENS4_18smem_ptr_flag_bitsILi8EEENSR_INS5_IJNSA_ILi8EEESF_EEENS5_IJSF_SB_EEEEEEEvNS4_8identityENS4_13SM90_TMA_LOADES19_vS1A_EENS_8epilogue10collective18CollectiveEpilogueINS1D_23Sm100TmaWarpSpecializedILi2ELi2ELi32ELb0ELb0EEEJSH_NS5_IJNSR_ISF_SB_EES1I_EEEaSI_aSI_NS1D_6fusion15FusionCallbacksIS1H_NS1K_17LinearCombinationIaiaiLNS_15FloatRoundStyleE2EEESH_S1J_JEEENS4_5SM1004TMEM4LOAD26SM100_TMEM_LOAD_16dp32b32xES1B_S19_NS4_39AutoVectorizingCopyWithAssumedAlignmentILi128EEENS4_14SM90_TMA_STOREES19_S1V_S1V_EEEvvEEEEvNT_6ParamsE,"",@"SHT_CUDA_INFO"
	.sectionflags	@""
	.align	4


	//----- nvinfo : EIATTR_CUDA_API_VERSION
	.align		4
        /*0000*/ 	.byte	0x04, 0x37
        /*0002*/ 	.short	(.L_31 - .L_30)
.L_30:
        /*0004*/ 	.word	0x00000082


	//----- nvinfo : EIATTR_KPARAM_INFO
	.align		4
.L_31:
        /*0008*/ 	.byte	0x04, 0x17
        /*000a*/ 	.short	(.L_33 - .L_32)
.L_32:
        /*000c*/ 	.word	0x00000000
        /*0010*/ 	.short	0x0000
        /*0012*/ 	.short	0x0000
        /*0014*/ 	.byte	0x00, 0xf0, 0x01, 0x20


	//----- nvinfo : EIATTR_AT_ENTRY_FRAGMENTS
	.align		4
.L_33:
        /*0018*/ 	.byte	0x04, 0x4f
        /*001a*/ 	.short	(.L_35 - .L_34)


	//   ....[0]....
.L_34:
        /*001c*/ 	.word	0x00000006


	//----- nvinfo : EIATTR_RESERVED_SMEM_USED
	.align		4
.L_35:
        /*0020*/ 	.byte	0x01, 0x41
	.zero		2


	//----- nvinfo : EIATTR_SPARSE_MMA_MASK
	.align		4
        /*0024*/ 	.byte	0x03, 0x50
        /*0026*/ 	.short	0x0000


	//----- nvinfo : EIATTR_TCGEN05_1CTA_USED
	.align		4
        /*0028*/ 	.byte	0x01, 0x51
	.zero		2


	//----- nvinfo : EIATTR_MAXREG_COUNT
	.align		4
        /*002c*/ 	.byte	0x03, 0x1b
        /*002e*/ 	.short	0x00ff


	//----- nvinfo : EIATTR_NUM_BARRIERS
	.align		4
        /*0030*/ 	.byte	0x02, 0x4c
        /*0032*/ 	.byte	0x07
	.zero		1


	//----- nvinfo : EIATTR_EXTERNS
	.align		4
        /*0034*/ 	.byte	0x04, 0x0f
        /*0036*/ 	.short	(.L_37 - .L_36)


	//   ....[0]....
	.align		4
.L_36:
        /*0038*/ 	.word	index@(__assertfail)


	//----- nvinfo : EIATTR_MERCURY_ISA_VERSION
	.align		4
.L_37:
        /*003c*/ 	.byte	0x03, 0x5f
        /*003e*/ 	.short	0x0101


	//----- nvinfo : EIATTR_INT_WARP_WIDE_INSTR_OFFSETS
	.align		4
        /*0040*/ 	.byte	0x04, 0x31
        /*0042*/ 	.short	(.L_39 - .L_38)


	//   ....[0]....
.L_38:
        /*0044*/ 	.word	0x000044d0


	//   ....[1]....
        /*0048*/ 	.word	0x00004500


	//   ....[2]....
        /*004c*/ 	.word	0x00004520


	//   ....[3]....
        /*0050*/ 	.word	0x00005040


	//   ....[4]....
        /*0054*/ 	.word	0x000050b0


	//   ....[5]....
        /*0058*/ 	.word	0x00005190


	//   ....[6]....
        /*005c*/ 	.word	0x00005240


	//----- nvinfo : EIATTR_COOP_GROUP_MASK_REGIDS
	.align		4
.L_39:
        /*0060*/ 	.byte	0x04, 0x29
        /*0062*/ 	.short	(.L_41 - .L_40)


	//   ....[0]....
.L_40:
        /*0064*/ 	.word	0xffffffff


	//   ....[1]....
        /*0068*/ 	.word	0xffffffff


	//   ....[2]....
        /*006c*/ 	.word	0xffffffff


	//   ....[3]....
        /*0070*/ 	.word	0xffffffff


	//   ....[4]....
        /*0074*/ 	.word	0xffffffff


	//   ....[5]....
        /*0078*/ 	.word	0xffffffff


	//   ....[6]....
        /*007c*/ 	.word	0xffffffff


	//   ....[7]....
        /*0080*/ 	.word	0xffffffff


	//   ....[8]....
        /*0084*/ 	.word	0xffffffff


	//   ....[9]....
        /*0088*/ 	.word	0xffffffff


	//   ....[10]....
        /*008c*/ 	.word	0xffffffff


	//   ....[11]....
        /*0090*/ 	.word	0xffffffff


	//   ....[12]....
        /*0094*/ 	.word	0xffffffff


	//   ....[13]....
        /*0098*/ 	.word	0xffffffff


	//----- nvinfo : EIATTR_COOP_GROUP_INSTR_OFFSETS
	.align		4
.L_41:
        /*009c*/ 	.byte	0x04, 0x28
        /*009e*/ 	.short	(.L_43 - .L_42)


	//   ....[0]....
.L_42:
        /*00a0*/ 	.word	0x00000080


	//   ....[1]....
        /*00a4*/ 	.word	0x000004f0


	//   ....[2]....
        /*00a8*/ 	.word	0x00000870


	//   ....[3]....
        /*00ac*/ 	.word	0x000009d0


	//   ....[4]....
        /*00b0*/ 	.word	0x00000ad0


	//   ....[5]....
        /*00b4*/ 	.word	0x00000c40


	//   ....[6]....
        /*00b8*/ 	.word	0x00000de0


	//   ....[7]....
        /*00bc*/ 	.word	0x00000f90


	//   ....[8]....
        /*00c0*/ 	.word	0x000021a0


	//   ....[9]....
        /*00c4*/ 	.word	0x000037a0


	//   ....[10]....
        /*00c8*/ 	.word	0x000039b0


	//   ....[11]....
        /*00cc*/ 	.word	0x000039e0


	//   ....[12]....
        /*00d0*/ 	.word	0x000043b0


	//   ....[13]....
        /*00d4*/ 	.word	0x000045e0


	//----- nvinfo : EIATTR_VRC_CTA_INIT_COUNT
	.align		4
.L_43:
        /*00d8*/ 	.byte	0x02, 0x4a
        /*00da*/ 	.byte	0x80
	.zero		1


	//----- nvinfo : EIATTR_SYSCALL_OFFSETS
	.align		4
        /*00dc*/ 	.byte	0x04, 0x46
        /*00de*/ 	.short	(.L_45 - .L_44)


	//   ....[0]....
.L_44:
        /*00e0*/ 	.word	0x00005e40


	//   ....[1]....
        /*00e4*/ 	.word	0x00005f80


	//   ....[2]....
        /*00e8*/ 	.word	0x000067b0


	//   ....[3]....
        /*00ec*/ 	.word	0x00007550


	//----- nvinfo : EIATTR_MBARRIER_INSTR_OFFSETS
	.align		4
.L_45:
        /*00f0*/ 	.byte	0x04, 0x39
        /*00f2*/ 	.short	(.L_47 - .L_46)


	//   ....[0]....
.L_46:
        /*00f4*/ 	.word	0x00000630
        /*00f8*/ 	.word	0x000000ff
        /*00fc*/ 	.word	0x00000000
        /*0100*/ 	.short	0x0100
        /*0102*/ 	.byte	0x04
	.zero		1


	//   ....[1]....
        /*0104*/ 	.word	0x00000640
        /*0108*/ 	.word	0x000000ff
        /*010c*/ 	.word	0x00000088
        /*0110*/ 	.short	0x0100
        /*0112*/ 	.byte	0x04
	.zero		1


	//   ....[2]....
        /*0114*/ 	.word	0x00000650
        /*0118*/ 	.word	0x000000ff
        /*011c*/ 	.word	0x00000008
        /*0120*/ 	.short	0x0100
        /*0122*/ 	.byte	0x04
	.zero		1


	//   ....[3]....
        /*0124*/ 	.word	0x00000660
        /*0128*/ 	.word	0x000000ff
        /*012c*/ 	.word	0x00000090
        /*0130*/ 	.short	0x0100
        /*0132*/ 	.byte	0x04
	.zero		1


	//   ....[4]....
        /*0134*/ 	.word	0x00000670
        /*0138*/ 	.word	0x000000ff
        /*013c*/ 	.word	0x00000010
        /*0140*/ 	.short	0x0100
        /*0142*/ 	.byte	0x04
	.zero		1


	//   ....[5]....
        /*0144*/ 	.word	0x00000680
        /*0148*/ 	.word	0x000000ff
        /*014c*/ 	.word	0x00000098
        /*0150*/ 	.short	0x0100
        /*0152*/ 	.byte	0x04
	.zero		1


	//   ....[6]....
        /*0154*/ 	.word	0x00000690
        /*0158*/ 	.word	0x000000ff
        /*015c*/ 	.word	0x00000018
        /*0160*/ 	.short	0x0100
        /*0162*/ 	.byte	0x04
	.zero		1


	//   ....[7]....
        /*0164*/ 	.word	0x000006a0
        /*0168*/ 	.word	0x000000ff
        /*016c*/ 	.word	0x000000a0
        /*0170*/ 	.short	0x0100
        /*0172*/ 	.byte	0x04
	.zero		1


	//   ....[8]....
        /*0174*/ 	.word	0x000006b0
        /*0178*/ 	.word	0x000000ff
        /*017c*/ 	.word	0x00000020
        /*0180*/ 	.short	0x0100
        /*0182*/ 	.byte	0x04
	.zero		1


	//   ....[9]....
        /*0184*/ 	.word	0x000006c0
        /*0188*/ 	.word	0x000000ff
        /*018c*/ 	.word	0x000000a8
        /*0190*/ 	.short	0x0100
        /*0192*/ 	.byte	0x04
	.zero		1


	//   ....[10]....
        /*0194*/ 	.word	0x000006d0
        /*0198*/ 	.word	0x000000ff
        /*019c*/ 	.word	0x00000028
        /*01a0*/ 	.short	0x0100
        /*01a2*/ 	.byte	0x04
	.zero		1


	//   ....[11]....
        /*01a4*/ 	.word	0x000006e0
        /*01a8*/ 	.word	0x000000ff
        /*01ac*/ 	.word	0x000000b0
        /*01b0*/ 	.short	0x0100
        /*01b2*/ 	.byte	0x04
	.zero		1


	//   ....[12]....
        /*01b4*/ 	.word	0x000006f0
        /*01b8*/ 	.word	0x000000ff
        /*01bc*/ 	.word	0x00000030
        /*01c0*/ 	.short	0x0100
        /*01c2*/ 	.byte	0x04
	.zero		1


	//   ....[13]....
        /*01c4*/ 	.word	0x00000700
        /*01c8*/ 	.word	0x000000ff
        /*01cc*/ 	.word	0x000000b8
        /*01d0*/ 	.short	0x0100
        /*01d2*/ 	.byte	0x04
	.zero		1


	//   ....[14]....
        /*01d4*/ 	.word	0x00000710
        /*01d8*/ 	.word	0x000000ff
        /*01dc*/ 	.word	0x00000038
        /*01e0*/ 	.short	0x0100
        /*01e2*/ 	.byte	0x04
	.zero		1


	//   ....[15]....
        /*01e4*/ 	.word	0x00000720
        /*01e8*/ 	.word	0x000000ff
        /*01ec*/ 	.word	0x000000c0
        /*01f0*/ 	.short	0x0100
        /*01f2*/ 	.byte	0x04
	.zero		1


	//   ....[16]....
        /*01f4*/ 	.word	0x00000730
        /*01f8*/ 	.word	0x000000ff
        /*01fc*/ 	.word	0x00000040
        /*0200*/ 	.short	0x0100
        /*0202*/ 	.byte	0x04
	.zero		1


	//   ....[17]....
        /*0204*/ 	.word	0x00000740
        /*0208*/ 	.word	0x000000ff
        /*020c*/ 	.word	0x000000c8
        /*0210*/ 	.short	0x0100
        /*0212*/ 	.byte	0x04
	.zero		1


	//   ....[18]....
        /*0214*/ 	.word	0x00000750
        /*0218*/ 	.word	0x000000ff
        /*021c*/ 	.word	0x00000048
        /*0220*/ 	.short	0x0100
        /*0222*/ 	.byte	0x04
	.zero		1


	//   ....[19]....
        /*0224*/ 	.word	0x00000760
        /*0228*/ 	.word	0x000000ff
        /*022c*/ 	.word	0x000000d0
        /*0230*/ 	.short	0x0100
        /*0232*/ 	.byte	0x04
	.zero		1


	//   ....[20]....
        /*0234*/ 	.word	0x00000770
        /*0238*/ 	.word	0x000000ff
        /*023c*/ 	.word	0x00000050
        /*0240*/ 	.short	0x0100
        /*0242*/ 	.byte	0x04
	.zero		1


	//   ....[21]....
        /*0244*/ 	.word	0x00000780
        /*0248*/ 	.word	0x000000ff
        /*024c*/ 	.word	0x000000d8
        /*0250*/ 	.short	0x0100
        /*0252*/ 	.byte	0x04
	.zero		1


	//   ....[22]....
        /*0254*/ 	.word	0x00000790
        /*0258*/ 	.word	0x000000ff
        /*025c*/ 	.word	0x00000058
        /*0260*/ 	.short	0x0100
        /*0262*/ 	.byte	0x04
	.zero		1


	//   ....[23]....
        /*0264*/ 	.word	0x000007a0
        /*0268*/ 	.word	0x000000ff
        /*026c*/ 	.word	0x000000e0
        /*0270*/ 	.short	0x0100
        /*0272*/ 	.byte	0x04
	.zero		1


	//   ....[24]....
        /*0274*/ 	.word	0x000007b0
        /*0278*/ 	.word	0x000000ff
        /*027c*/ 	.word	0x00000060
        /*0280*/ 	.short	0x0100
        /*0282*/ 	.byte	0x04
	.zero		1


	//   ....[25]....
        /*0284*/ 	.word	0x000007c0
        /*0288*/ 	.word	0x000000ff
        /*028c*/ 	.word	0x000000e8
        /*0290*/ 	.short	0x0100
        /*0292*/ 	.byte	0x04
	.zero		1


	//   ....[26]....
        /*0294*/ 	.word	0x000007d0
        /*0298*/ 	.word	0x000000ff
        /*029c*/ 	.word	0x00000068
        /*02a0*/ 	.short	0x0100
        /*02a2*/ 	.byte	0x04
	.zero		1


	//   ....[27]....
        /*02a4*/ 	.word	0x000007e0
        /*02a8*/ 	.word	0x000000ff
        /*02ac*/ 	.word	0x000000f0
        /*02b0*/ 	.short	0x0100
        /*02b2*/ 	.byte	0x04
	.zero		1


	//   ....[28]....
        /*02b4*/ 	.word	0x000007f0
        /*02b8*/ 	.word	0x000000ff
        /*02bc*/ 	.word	0x00000070
        /*02c0*/ 	.short	0x0100
        /*02c2*/ 	.byte	0x04
	.zero		1


	//   ....[29]....
        /*02c4*/ 	.word	0x00000800
        /*02c8*/ 	.word	0x000000ff
        /*02cc*/ 	.word	0x000000f8
        /*02d0*/ 	.short	0x0100
        /*02d2*/ 	.byte	0x04
	.zero		1


	//   ....[30]....
        /*02d4*/ 	.word	0x00000810
        /*02d8*/ 	.word	0x000000ff
        /*02dc*/ 	.word	0x00000078
        /*02e0*/ 	.short	0x0100
        /*02e2*/ 	.byte	0x04
	.zero		1


	//   ....[31]....
        /*02e4*/ 	.word	0x00000820
        /*02e8*/ 	.word	0x000000ff
        /*02ec*/ 	.word	0x00000100
        /*02f0*/ 	.short	0x0100
        /*02f2*/ 	.byte	0x04
	.zero		1


	//   ....[32]....
        /*02f4*/ 	.word	0x00000830
        /*02f8*/ 	.word	0x000000ff
        /*02fc*/ 	.word	0x00000080
        /*0300*/ 	.short	0x0100
        /*0302*/ 	.byte	0x04
	.zero		1


	//   ....[33]....
        /*0304*/ 	.word	0x00000840
        /*0308*/ 	.word	0x000000ff
        /*030c*/ 	.word	0x00000108
        /*0310*/ 	.short	0x0100
        /*0312*/ 	.byte	0x04
	.zero		1


	//   ....[34]....
        /*0314*/ 	.word	0x00000980
        /*0318*/ 	.word	0x000000ff
        /*031c*/ 	.word	0x00000110
        /*0320*/ 	.short	0x0100
        /*0322*/ 	.byte	0x04
	.zero		1


	//   ....[35]....
        /*0324*/ 	.word	0x00000990
        /*0328*/ 	.word	0x000000ff
        /*032c*/ 	.word	0x00000120
        /*0330*/ 	.short	0x0100
        /*0332*/ 	.byte	0x04
	.zero		1


	//   ....[36]....
        /*0334*/ 	.word	0x000009a0
        /*0338*/ 	.word	0x000000ff
        /*033c*/ 	.word	0x00000118
        /*0340*/ 	.short	0x0100
        /*0342*/ 	.byte	0x04
	.zero		1


	//   ....[37]....
        /*0344*/ 	.word	0x000009b0
        /*0348*/ 	.word	0x000000ff
        /*034c*/ 	.word	0x00000128
        /*0350*/ 	.short	0x0100
        /*0352*/ 	.byte	0x04
	.zero		1


	//   ....[38]....
        /*0354*/ 	.word	0x00000aa0
        /*0358*/ 	.word	0x000000ff
        /*035c*/ 	.word	0x00000130
        /*0360*/ 	.short	0x0100
        /*0362*/ 	.byte	0x06
	.zero		1


	//   ....[39]....
        /*0364*/ 	.word	0x00000ab0
        /*0368*/ 	.word	0x000000ff
        /*036c*/ 	.word	0x00000138
        /*0370*/ 	.short	0x0100
        /*0372*/ 	.byte	0x06
	.zero		1


	//   ....[40]....
        /*0374*/ 	.word	0x00000bf0
        /*0378*/ 	.word	0x000000ff
        /*037c*/ 	.word	0x00000140
        /*0380*/ 	.short	0x0100
        /*0382*/ 	.byte	0x06
	.zero		1


	//   ....[41]....
        /*0384*/ 	.word	0x00000c00
        /*0388*/ 	.word	0x000000ff
        /*038c*/ 	.word	0x00000150
        /*0390*/ 	.short	0x0100
        /*0392*/ 	.byte	0x06
	.zero		1


	//   ....[42]....
        /*0394*/ 	.word	0x00000c10
        /*0398*/ 	.word	0x000000ff
        /*039c*/ 	.word	0x00000148
        /*03a0*/ 	.short	0x0100
        /*03a2*/ 	.byte	0x06
	.zero		1


	//   ....[43]....
        /*03a4*/ 	.word	0x00000c20
        /*03a8*/ 	.word	0x000000ff
        /*03ac*/ 	.word	0x00000158
        /*03b0*/ 	.short	0x0100
        /*03b2*/ 	.byte	0x06
	.zero		1


	//   ....[44]....
        /*03b4*/ 	.word	0x00000d50
        /*03b8*/ 	.word	0x000000ff
        /*03bc*/ 	.word	0x00000160
        /*03c0*/ 	.short	0x0100
        /*03c2*/ 	.byte	0x04
	.zero		1


	//   ....[45]....
        /*03c4*/ 	.word	0x00000d60
        /*03c8*/ 	.word	0x000000ff
        /*03cc*/ 	.word	0x00000180
        /*03d0*/ 	.short	0x0100
        /*03d2*/ 	.byte	0x04
	.zero		1


	//   ....[46]....
        /*03d4*/ 	.word	0x00000d70
        /*03d8*/ 	.word	0x000000ff
        /*03dc*/ 	.word	0x00000168
        /*03e0*/ 	.short	0x0100
        /*03e2*/ 	.byte	0x04
	.zero		1


	//   ....[47]....
        /*03e4*/ 	.word	0x00000d80
        /*03e8*/ 	.word	0x000000ff
        /*03ec*/ 	.word	0x00000188
        /*03f0*/ 	.short	0x0100
        /*03f2*/ 	.byte	0x04
	.zero		1


	//   ....[48]....
        /*03f4*/ 	.word	0x00000d90
        /*03f8*/ 	.word	0x000000ff
        /*03fc*/ 	.word	0x00000170
        /*0400*/ 	.short	0x0100
        /*0402*/ 	.byte	0x04
	.zero		1


	//   ....[49]....
        /*0404*/ 	.word	0x00000da0
        /*0408*/ 	.word	0x000000ff
        /*040c*/ 	.word	0x00000190
        /*0410*/ 	.short	0x0100
        /*0412*/ 	.byte	0x04
	.zero		1


	//   ....[50]....
        /*0414*/ 	.word	0x00000db0
        /*0418*/ 	.word	0x000000ff
        /*041c*/ 	.word	0x00000178
        /*0420*/ 	.short	0x0100
        /*0422*/ 	.byte	0x04
	.zero		1


	//   ....[51]....
        /*0424*/ 	.word	0x00000dc0
        /*0428*/ 	.word	0x000000ff
        /*042c*/ 	.word	0x00000198
        /*0430*/ 	.short	0x0100
        /*0432*/ 	.byte	0x04
	.zero		1


	//   ....[52]....
        /*0434*/ 	.word	0x00000eb0
        /*0438*/ 	.word	0x000000ff
        /*043c*/ 	.word	0x000001a0
        /*0440*/ 	.short	0x0100
        /*0442*/ 	.byte	0x04
	.zero		1


	//   ....[53]....
        /*0444*/ 	.word	0x00000ec0
        /*0448*/ 	.word	0x000000ff
        /*044c*/ 	.word	0x000001b0
        /*0450*/ 	.short	0x0100
        /*0452*/ 	.byte	0x04
	.zero		1


	//   ....[54]....
        /*0454*/ 	.word	0x00000ed0
        /*0458*/ 	.word	0x000000ff
        /*045c*/ 	.word	0x000001a8
        /*0460*/ 	.short	0x0100
        /*0462*/ 	.byte	0x04
	.zero		1


	//   ....[55]....
        /*0464*/ 	.word	0x00000ee0
        /*0468*/ 	.word	0x000000ff
        /*046c*/ 	.word	0x000001b8
        /*0470*/ 	.short	0x0100
        /*0472*/ 	.byte	0x04
	.zero		1


	//   ....[56]....
        /*0474*/ 	.word	0x00001a20
        /*0478*/ 	.word	0x00000000
        /*047c*/ 	.word	0x000001b0
        /*0480*/ 	.short	0x010a
        /*0482*/ 	.byte	0xff
	.zero		1


	//   ....[57]....
        /*0484*/ 	.word	0x00001a50
        /*0488*/ 	.word	0x00000000
        /*048c*/ 	.word	0x000001a0
        /*0490*/ 	.short	0x0101
        /*0492*/ 	.byte	0xff
	.zero		1


	//   ....[58]....
        /*0494*/ 	.word	0x00001b20
        /*0498*/ 	.word	0x000000ff
        /*049c*/ 	.word	0x00000088
        /*04a0*/ 	.short	0x010a
        /*04a2*/ 	.byte	0x04
	.zero		1


	//   ....[59]....
        /*04a4*/ 	.word	0x00001ba0
        /*04a8*/ 	.word	0x000000ff
        /*04ac*/ 	.word	0x00000088
        /*04b0*/ 	.short	0x010a
        /*04b2*/ 	.byte	0x21
	.zero		1


	//   ....[60]....
        /*04b4*/ 	.word	0x00001d30
        /*04b8*/ 	.word	0x000000ff
        /*04bc*/ 	.word	0x00000088
        /*04c0*/ 	.short	0x010a
        /*04c2*/ 	.byte	0x08
	.zero		1


	//   ....[61]....
        /*04c4*/ 	.word	0x00001e50
        /*04c8*/ 	.word	0x000000ff
        /*04cc*/ 	.word	0x00000138
        /*04d0*/ 	.short	0x0101
        /*04d2*/ 	.byte	0x06
	.zero		1


	//   ....[62]....
        /*04d4*/ 	.word	0x00001e70
        /*04d8*/ 	.word	0x000000ff
        /*04dc*/ 	.word	0x00000088
        /*04e0*/ 	.short	0x010a
        /*04e2*/ 	.byte	0x04
	.zero		1


	//   ....[63]....
        /*04e4*/ 	.word	0x00001ef0
        /*04e8*/ 	.word	0x000000ff
        /*04ec*/ 	.word	0x00000088
        /*04f0*/ 	.short	0x010a
        /*04f2*/ 	.byte	0x11
	.zero		1


	//   ....[64]....
        /*04f4*/ 	.word	0x00002080
        /*04f8*/ 	.word	0x000000ff
        /*04fc*/ 	.word	0x00000088
        /*0500*/ 	.short	0x010a
        /*0502*/ 	.byte	0x07
	.zero		1


	//   ....[65]....
        /*0504*/ 	.word	0x000021d0
        /*0508*/ 	.word	0x00000003
        /*050c*/ 	.word	0x00000140
        /*0510*/ 	.short	0x010a
        /*0512*/ 	.byte	0xff
	.zero		1


	//   ....[66]....
        /*0514*/ 	.word	0x00002320
        /*0518*/ 	.word	0x00000000
        /*051c*/ 	.word	0x00000000
        /*0520*/ 	.short	0x0101
        /*0522*/ 	.byte	0xff
	.zero		1


	//   ....[67]....
        /*0524*/ 	.word	0x000028d0
        /*0528*/ 	.word	0x000000ff
        /*052c*/ 	.word	0x00000000
        /*0530*/ 	.short	0x010a
        /*0532*/ 	.byte	0x04
	.zero		1


	//   ....[68]....
        /*0534*/ 	.word	0x00002960
        /*0538*/ 	.word	0x000000ff
        /*053c*/ 	.word	0x00000000
        /*0540*/ 	.short	0x010a
        /*0542*/ 	.byte	0x05
	.zero		1


	//   ....[69]....
        /*0544*/ 	.word	0x000029f0
        /*0548*/ 	.word	0x000000ff
        /*054c*/ 	.word	0x00000000
        /*0550*/ 	.short	0x010a
        /*0552*/ 	.byte	0x05
	.zero		1


	//   ....[70]....
        /*0554*/ 	.word	0x00002a80
        /*0558*/ 	.word	0x000000ff
        /*055c*/ 	.word	0x00000000
        /*0560*/ 	.short	0x010a
        /*0562*/ 	.byte	0x05
	.zero		1


	//   ....[71]....
        /*0564*/ 	.word	0x00002b10
        /*0568*/ 	.word	0x000000ff
        /*056c*/ 	.word	0x00000000
        /*0570*/ 	.short	0x010a
        /*0572*/ 	.byte	0x05
	.zero		1


	//   ....[72]....
        /*0574*/ 	.word	0x00002ba0
        /*0578*/ 	.word	0x000000ff
        /*057c*/ 	.word	0x00000000
        /*0580*/ 	.short	0x010a
        /*0582*/ 	.byte	0x05
	.zero		1


	//   ....[73]....
        /*0584*/ 	.word	0x00002c30
        /*0588*/ 	.word	0x000000ff
        /*058c*/ 	.word	0x00000000
        /*0590*/ 	.short	0x010a
        /*0592*/ 	.byte	0x05
	.zero		1


	//   ....[74]....
        /*0594*/ 	.word	0x00002cc0
        /*0598*/ 	.word	0x000000ff
        /*059c*/ 	.word	0x00000000
        /*05a0*/ 	.short	0x010a
        /*05a2*/ 	.byte	0x05
	.zero		1


	//   ....[75]....
        /*05a4*/ 	.word	0x00002d50
        /*05a8*/ 	.word	0x000000ff
        /*05ac*/ 	.word	0x00000000
        /*05b0*/ 	.short	0x010a
        /*05b2*/ 	.byte	0x05
	.zero		1


	//   ....[76]....
        /*05b4*/ 	.word	0x00002de0
        /*05b8*/ 	.word	0x000000ff
        /*05bc*/ 	.word	0x00000000
        /*05c0*/ 	.short	0x010a
        /*05c2*/ 	.byte	0x05
	.zero		1


	//   ....[77]....
        /*05c4*/ 	.word	0x00002e70
        /*05c8*/ 	.word	0x000000ff
        /*05cc*/ 	.word	0x00000000
        /*05d0*/ 	.short	0x010a
        /*05d2*/ 	.byte	0x05
	.zero		1


	//   ....[78]....
        /*05d4*/ 	.word	0x00002f00
        /*05d8*/ 	.word	0x000000ff
        /*05dc*/ 	.word	0x00000000
        /*05e0*/ 	.short	0x010a
        /*05e2*/ 	.byte	0x05
	.zero		1


	//   ....[79]....
        /*05e4*/ 	.word	0x00002f90
        /*05e8*/ 	.word	0x000000ff
        /*05ec*/ 	.word	0x00000000
        /*05f0*/ 	.short	0x010a
        /*05f2*/ 	.byte	0x05
	.zero		1


	//   ....[80]....
        /*05f4*/ 	.word	0x00003020
        /*05f8*/ 	.word	0x000000ff
        /*05fc*/ 	.word	0x00000000
        /*0600*/ 	.short	0x010a
        /*0602*/ 	.byte	0x05
	.zero		1


	//   ....[81]....
        /*0604*/ 	.word	0x000030b0
        /*0608*/ 	.word	0x000000ff
        /*060c*/ 	.word	0x00000000
        /*0610*/ 	.short	0x010a
        /*0612*/ 	.byte	0x05
	.zero		1


	//   ....[82]....
        /*0614*/ 	.word	0x00003140
        /*0618*/ 	.word	0x000000ff
        /*061c*/ 	.word	0x00000000
        /*0620*/ 	.short	0x010a
        /*0622*/ 	.byte	0x05
	.zero		1


	//   ....[83]....
        /*0624*/ 	.word	0x000031e0
        /*0628*/ 	.word	0x00000000
        /*062c*/ 	.word	0x00000000
        /*0630*/ 	.short	0x010a
        /*0632*/ 	.byte	0xff
	.zero		1


	//   ....[84]....
        /*0634*/ 	.word	0x00003300
        /*0638*/ 	.word	0x00000002
        /*063c*/ 	.word	0x000001a0
        /*0640*/ 	.short	0x010a
        /*0642*/ 	.byte	0xff
	.zero		1


	//   ....[85]....
        /*0644*/ 	.word	0x00003370
        /*0648*/ 	.word	0x00000002
        /*064c*/ 	.word	0x00000000
        /*0650*/ 	.short	0x0101
        /*0652*/ 	.byte	0xff
	.zero		1


	//   ....[86]....
        /*0654*/ 	.word	0x00003390
        /*0658*/ 	.word	0x000000ff
        /*065c*/ 	.word	0x00000150
        /*0660*/ 	.short	0x010a
        /*0662*/ 	.byte	0x04
	.zero		1


	//   ....[87]....
        /*0664*/ 	.word	0x000034b0
        /*0668*/ 	.word	0x00000002
        /*066c*/ 	.word	0x00000140
        /*0670*/ 	.short	0x010a
        /*0672*/ 	.byte	0xff
	.zero		1


	//   ....[88]....
        /*0674*/ 	.word	0x000035b0
        /*0678*/ 	.word	0x00000002
        /*067c*/ 	.word	0x00000000
        /*0680*/ 	.short	0x0101
        /*0682*/ 	.byte	0xff
	.zero		1


	//   ....[89]....
        /*0684*/ 	.word	0x00003640
        /*0688*/ 	.word	0x000000ff
        /*068c*/ 	.word	0x00000150
        /*0690*/ 	.short	0x0106
        /*0692*/ 	.byte	0x04
	.zero		1


	//   ....[90]....
        /*0694*/ 	.word	0x00003660
        /*0698*/ 	.word	0x000000ff
        /*069c*/ 	.word	0x00000150
        /*06a0*/ 	.short	0x010a
        /*06a2*/ 	.byte	0x04
	.zero		1


	//   ....[91]....
        /*06a4*/ 	.word	0x000036f0
        /*06a8*/ 	.word	0x000000ff
        /*06ac*/ 	.word	0x00000150
        /*06b0*/ 	.short	0x0106
        /*06b2*/ 	.byte	0x07
	.zero		1


	//   ....[92]....
        /*06b4*/ 	.word	0x00003730
        /*06b8*/ 	.word	0x00000000
        /*06bc*/ 	.word	0x00000150
        /*06c0*/ 	.short	0x010a
        /*06c2*/ 	.byte	0xff
	.zero		1


	//   ....[93]....
        /*06c4*/ 	.word	0x00003c40
        /*06c8*/ 	.word	0x00000000
        /*06cc*/ 	.word	0x00000140
        /*06d0*/ 	.short	0x010a
        /*06d2*/ 	.byte	0xff
	.zero		1


	//   ....[94]....
        /*06d4*/ 	.word	0x00003d40
        /*06d8*/ 	.word	0x00000003
        /*06dc*/ 	.word	0x00000000
        /*06e0*/ 	.short	0x0101
        /*06e2*/ 	.byte	0xff
	.zero		1


	//   ....[95]....
        /*06e4*/ 	.word	0x00003d50
        /*06e8*/ 	.word	0x000000ff
        /*06ec*/ 	.word	0x00000000
        /*06f0*/ 	.short	0x010a
        /*06f2*/ 	.byte	0x04
	.zero		1


	//   ....[96]....
        /*06f4*/ 	.word	0x00003dd0
        /*06f8*/ 	.word	0x000000ff
        /*06fc*/ 	.word	0x00000180
        /*0700*/ 	.short	0x010a
        /*0702*/ 	.byte	0x17
	.zero		1


	//   ....[97]....
        /*0704*/ 	.word	0x00003eb0
        /*0708*/ 	.word	0x000000ff
        /*070c*/ 	.word	0x00000000
        /*0710*/ 	.short	0x010a
        /*0712*/ 	.byte	0x05
	.zero		1


	//   ....[98]....
        /*0714*/ 	.word	0x00003ff0
        /*0718*/ 	.word	0x000000ff
        /*071c*/ 	.word	0x00000000
        /*0720*/ 	.short	0x010a
        /*0722*/ 	.byte	0x04
	.zero		1


	//   ....[99]....
        /*0724*/ 	.word	0x000041e0
        /*0728*/ 	.word	0x000000ff
        /*072c*/ 	.word	0x00000000
        /*0730*/ 	.short	0x010a
        /*0732*/ 	.byte	0x04
	.zero		1


	//   ....[100]....
        /*0734*/ 	.word	0x00004270
        /*0738*/ 	.word	0x000000ff
        /*073c*/ 	.word	0x00000000
        /*0740*/ 	.short	0x010a
        /*0742*/ 	.byte	0x05
	.zero		1


	//   ....[101]....
        /*0744*/ 	.word	0x00004300
        /*0748*/ 	.word	0x000000ff
        /*074c*/ 	.word	0x00000000
        /*0750*/ 	.short	0x010a
        /*0752*/ 	.byte	0x05
	.zero		1


	//   ....[102]....
        /*0754*/ 	.word	0x00004390
        /*0758*/ 	.word	0x000000ff
        /*075c*/ 	.word	0x00000000
        /*0760*/ 	.short	0x010a
        /*0762*/ 	.byte	0x04
	.zero		1


	//   ....[103]....
        /*0764*/ 	.word	0x00004840
        /*0768*/ 	.word	0x0000000c
        /*076c*/ 	.word	0x00000140
        /*0770*/ 	.short	0x010a
        /*0772*/ 	.byte	0xff
	.zero		1


	//   ....[104]....
        /*0774*/ 	.word	0x000049b0
        /*0778*/ 	.word	0x00000000
        /*077c*/ 	.word	0x00000000
        /*0780*/ 	.short	0x0101
        /*0782*/ 	.byte	0xff
	.zero		1


	//   ....[105]....
        /*0784*/ 	.word	0x00004e40
        /*0788*/ 	.word	0x000000ff
        /*078c*/ 	.word	0x00000138
        /*0790*/ 	.short	0x010a
        /*0792*/ 	.byte	0x15
	.zero		1


	//   ....[106]....
        /*0794*/ 	.word	0x00004fc0
        /*0798*/ 	.word	0x000000ff
        /*079c*/ 	.word	0x00000120
        /*07a0*/ 	.short	0x010a
        /*07a2*/ 	.byte	0x15
	.zero		1


	//   ....[107]....
        /*07a4*/ 	.word	0x00005140
        /*07a8*/ 	.word	0x000000ff
        /*07ac*/ 	.word	0x00000110
        /*07b0*/ 	.short	0x010b
        /*07b2*/ 	.byte	0x15
	.zero		1


	//   ....[108]....
        /*07b4*/ 	.word	0x00005150
        /*07b8*/ 	.word	0x000000ff
        /*07bc*/ 	.word	0x00000000
        /*07c0*/ 	.short	0x0101
        /*07c2*/ 	.byte	0x06
	.zero		1


	//   ....[109]....
        /*07c4*/ 	.word	0x00005160
        /*07c8*/ 	.word	0x000000ff
        /*07cc*/ 	.word	0x00000128
        /*07d0*/ 	.short	0x010a
        /*07d2*/ 	.byte	0x15
	.zero		1


	//   ....[110]....
        /*07d4*/ 	.word	0x00005350
        /*07d8*/ 	.word	0x000000ff
        /*07dc*/ 	.word	0x00000118
        /*07e0*/ 	.short	0x010b
        /*07e2*/ 	.byte	0x15
	.zero		1


	//   ....[111]....
        /*07e4*/ 	.word	0x00005360
        /*07e8*/ 	.word	0x000000ff
        /*07ec*/ 	.word	0x00000000
        /*07f0*/ 	.short	0x0101
        /*07f2*/ 	.byte	0x21
	.zero		1


	//   ....[112]....
        /*07f4*/ 	.word	0x00005390
        /*07f8*/ 	.word	0x000000ff
        /*07fc*/ 	.word	0x00000120
        /*0800*/ 	.short	0x010a
        /*0802*/ 	.byte	0x15
	.zero		1


	//   ....[113]....
        /*0804*/ 	.word	0x000053d0
        /*0808*/ 	.word	0x00000000
        /*080c*/ 	.word	0x00000128
        /*0810*/ 	.short	0x010a
        /*0812*/ 	.byte	0xff
	.zero		1


	//   ....[114]....
        /*0814*/ 	.word	0x000056e0
        /*0818*/ 	.word	0x00000003
        /*081c*/ 	.word	0x00000140
        /*0820*/ 	.short	0x010a
        /*0822*/ 	.byte	0xff
	.zero		1


	//   ....[115]....
        /*0824*/ 	.word	0x00005860
        /*0828*/ 	.word	0x00000000
        /*082c*/ 	.word	0x00000000
        /*0830*/ 	.short	0x0101
        /*0832*/ 	.byte	0xff
	.zero		1


	//   ....[116]....
        /*0834*/ 	.word	0x00006370
        /*0838*/ 	.word	0x00000003
        /*083c*/ 	.word	0x00000110
        /*0840*/ 	.short	0x010a
        /*0842*/ 	.byte	0xff
	.zero		1


	//   ....[117]....
        /*0844*/ 	.word	0x000063b0
        /*0848*/ 	.word	0x0000002b
        /*084c*/ 	.word	0x00000160
        /*0850*/ 	.short	0x010a
        /*0852*/ 	.byte	0xff
	.zero		1


	//   ....[118]....
        /*0854*/ 	.word	0x000064f0
        /*0858*/ 	.word	0x00000003
        /*085c*/ 	.word	0x00000110
        /*0860*/ 	.short	0x010a
        /*0862*/ 	.byte	0xff
	.zero		1


	//   ....[119]....
        /*0864*/ 	.word	0x00006610
        /*0868*/ 	.word	0x00000000
        /*086c*/ 	.word	0x00000000
        /*0870*/ 	.short	0x0101
        /*0872*/ 	.byte	0xff
	.zero		1


	//   ....[120]....
        /*0874*/ 	.word	0x00006690
        /*0878*/ 	.word	0x0000002b
        /*087c*/ 	.word	0x00000160
        /*0880*/ 	.short	0x010a
        /*0882*/ 	.byte	0xff
	.zero		1


	//   ....[121]....
        /*0884*/ 	.word	0x00007200
        /*0888*/ 	.word	0x00000003
        /*088c*/ 	.word	0x00000110
        /*0890*/ 	.short	0x010a
        /*0892*/ 	.byte	0xff
	.zero		1


	//   ....[122]....
        /*0894*/ 	.word	0x000072b0
        /*0898*/ 	.word	0x00000003
        /*089c*/ 	.word	0x00000110
        /*08a0*/ 	.short	0x010a
        /*08a2*/ 	.byte	0xff
	.zero		1


	//   ....[123]....
        /*08a4*/ 	.word	0x000073d0
        /*08a8*/ 	.word	0x00000000
        /*08ac*/ 	.word	0x00000000
        /*08b0*/ 	.short	0x0101
        /*08b2*/ 	.byte	0xff
	.zero		1


	//   ....[124]....
        /*08b4*/ 	.word	0x000077e0
        /*08b8*/ 	.word	0x000000ff
        /*08bc*/ 	.word	0x00000000
        /*08c0*/ 	.short	0x0101
        /*08c2*/ 	.byte	0x04
	.zero		1


	//   ....[125]....
        /*08c4*/ 	.word	0x000080e0
        /*08c8*/ 	.word	0x00000000
        /*08cc*/ 	.word	0x000001b0
        /*08d0*/ 	.short	0x010a
        /*08d2*/ 	.byte	0xff
	.zero		1


	//   ....[126]....
        /*08d4*/ 	.word	0x00008140
        /*08d8*/ 	.word	0x00000000
        /*08dc*/ 	.word	0x00000088
        /*08e0*/ 	.short	0x010a
        /*08e2*/ 	.byte	0xff
	.zero		1


	//   ....[127]....
        /*08e4*/ 	.word	0x000081a0
        /*08e8*/ 	.word	0x00000000
        /*08ec*/ 	.word	0x00000088
        /*08f0*/ 	.short	0x010a
        /*08f2*/ 	.byte	0xff
	.zero		1


	//   ....[128]....
        /*08f4*/ 	.word	0x000081f0
        /*08f8*/ 	.word	0x00000003
        /*08fc*/ 	.word	0x00000140
        /*0900*/ 	.short	0x010a
        /*0902*/ 	.byte	0xff
	.zero		1


	//   ....[129]....
        /*0904*/ 	.word	0x00008250
        /*0908*/ 	.word	0x00000000
        /*090c*/ 	.word	0x00000000
        /*0910*/ 	.short	0x010a
        /*0912*/ 	.byte	0xff
	.zero		1


	//   ....[130]....
        /*0914*/ 	.word	0x000082b0
        /*0918*/ 	.word	0x00000000
        /*091c*/ 	.word	0x00000000
        /*0920*/ 	.short	0x010a
        /*0922*/ 	.byte	0xff
	.zero		1


	//   ....[131]....
        /*0924*/ 	.word	0x00008310
        /*0928*/ 	.word	0x00000000
        /*092c*/ 	.word	0x00000000
        /*0930*/ 	.short	0x010a
        /*0932*/ 	.byte	0xff
	.zero		1


	//   ....[132]....
        /*0934*/ 	.word	0x00008370
        /*0938*/ 	.word	0x00000000
        /*093c*/ 	.word	0x00000000
        /*0940*/ 	.short	0x010a
        /*0942*/ 	.byte	0xff
	.zero		1


	//   ....[133]....
        /*0944*/ 	.word	0x000083d0
        /*0948*/ 	.word	0x00000000
        /*094c*/ 	.word	0x00000000
        /*0950*/ 	.short	0x010a
        /*0952*/ 	.byte	0xff
	.zero		1


	//   ....[134]....
        /*0954*/ 	.word	0x00008430
        /*0958*/ 	.word	0x00000000
        /*095c*/ 	.word	0x00000000
        /*0960*/ 	.short	0x010a
        /*0962*/ 	.byte	0xff
	.zero		1


	//   ....[135]....
        /*0964*/ 	.word	0x00008490
        /*0968*/ 	.word	0x00000000
        /*096c*/ 	.word	0x00000000
        /*0970*/ 	.short	0x010a
        /*0972*/ 	.byte	0xff
	.zero		1


	//   ....[136]....
        /*0974*/ 	.word	0x000084f0
        /*0978*/ 	.word	0x00000000
        /*097c*/ 	.word	0x00000000
        /*0980*/ 	.short	0x010a
        /*0982*/ 	.byte	0xff
	.zero		1


	//   ....[137]....
        /*0984*/ 	.word	0x00008550
        /*0988*/ 	.word	0x00000000
        /*098c*/ 	.word	0x00000000
        /*0990*/ 	.short	0x010a
        /*0992*/ 	.byte	0xff
	.zero		1


	//   ....[138]....
        /*0994*/ 	.word	0x000085b0
        /*0998*/ 	.word	0x00000000
        /*099c*/ 	.word	0x00000000
        /*09a0*/ 	.short	0x010a
        /*09a2*/ 	.byte	0xff
	.zero		1


	//   ....[139]....
        /*09a4*/ 	.word	0x00008610
        /*09a8*/ 	.word	0x00000000
        /*09ac*/ 	.word	0x00000000
        /*09b0*/ 	.short	0x010a
        /*09b2*/ 	.byte	0xff
	.zero		1


	//   ....[140]....
        /*09b4*/ 	.word	0x00008670
        /*09b8*/ 	.word	0x00000000
        /*09bc*/ 	.word	0x00000000
        /*09c0*/ 	.short	0x010a
        /*09c2*/ 	.byte	0xff
	.zero		1


	//   ....[141]....
        /*09c4*/ 	.word	0x000086d0
        /*09c8*/ 	.word	0x00000000
        /*09cc*/ 	.word	0x00000000
        /*09d0*/ 	.short	0x010a
        /*09d2*/ 	.byte	0xff
	.zero		1


	//   ....[142]....
        /*09d4*/ 	.word	0x00008730
        /*09d8*/ 	.word	0x00000000
        /*09dc*/ 	.word	0x00000000
        /*09e0*/ 	.short	0x010a
        /*09e2*/ 	.byte	0xff
	.zero		1


	//   ....[143]....
        /*09e4*/ 	.word	0x00008790
        /*09e8*/ 	.word	0x00000000
        /*09ec*/ 	.word	0x00000000
        /*09f0*/ 	.short	0x010a
        /*09f2*/ 	.byte	0xff
	.zero		1


	//   ....[144]....
        /*09f4*/ 	.word	0x000087f0
        /*09f8*/ 	.word	0x00000000
        /*09fc*/ 	.word	0x00000000
        /*0a00*/ 	.short	0x010a
        /*0a02*/ 	.byte	0xff
	.zero		1


	//   ....[145]....
        /*0a04*/ 	.word	0x00008840
        /*0a08*/ 	.word	0x00000002
        /*0a0c*/ 	.word	0x000001a0
        /*0a10*/ 	.short	0x010a
        /*0a12*/ 	.byte	0xff
	.zero		1


	//   ....[146]....
        /*0a14*/ 	.word	0x000088a0
        /*0a18*/ 	.word	0x00000002
        /*0a1c*/ 	.word	0x00000150
        /*0a20*/ 	.short	0x010a
        /*0a22*/ 	.byte	0xff
	.zero		1


	//   ....[147]....
        /*0a24*/ 	.word	0x000088f0
        /*0a28*/ 	.word	0x00000002
        /*0a2c*/ 	.word	0x00000140
        /*0a30*/ 	.short	0x010a
        /*0a32*/ 	.byte	0xff
	.zero		1


	//   ....[148]....
        /*0a34*/ 	.word	0x00008950
        /*0a38*/ 	.word	0x00000000
        /*0a3c*/ 	.word	0x00000150
        /*0a40*/ 	.short	0x010a
        /*0a42*/ 	.byte	0xff
	.zero		1


	//   ....[149]....
        /*0a44*/ 	.word	0x000089a0
        /*0a48*/ 	.word	0x00000000
        /*0a4c*/ 	.word	0x00000140
        /*0a50*/ 	.short	0x010a
        /*0a52*/ 	.byte	0xff
	.zero		1


	//   ....[150]....
        /*0a54*/ 	.word	0x00008a00
        /*0a58*/ 	.word	0x00000002
        /*0a5c*/ 	.word	0x00000180
        /*0a60*/ 	.short	0x010a
        /*0a62*/ 	.byte	0xff
	.zero		1


	//   ....[151]....
        /*0a64*/ 	.word	0x00008a60
        /*0a68*/ 	.word	0x00000000
        /*0a6c*/ 	.word	0x00000000
        /*0a70*/ 	.short	0x010a
        /*0a72*/ 	.byte	0xff
	.zero		1


	//   ....[152]....
        /*0a74*/ 	.word	0x00008ac0
        /*0a78*/ 	.word	0x00000000
        /*0a7c*/ 	.word	0x00000000
        /*0a80*/ 	.short	0x010a
        /*0a82*/ 	.byte	0xff
	.zero		1


	//   ....[153]....
        /*0a84*/ 	.word	0x00008b20
        /*0a88*/ 	.word	0x00000000
        /*0a8c*/ 	.word	0x00000000
        /*0a90*/ 	.short	0x010a
        /*0a92*/ 	.byte	0xff
	.zero		1


	//   ....[154]....
        /*0a94*/ 	.word	0x00008b80
        /*0a98*/ 	.word	0x00000000
        /*0a9c*/ 	.word	0x00000000
        /*0aa0*/ 	.short	0x010a
        /*0aa2*/ 	.byte	0xff
	.zero		1


	//   ....[155]....
        /*0aa4*/ 	.word	0x00008be0
        /*0aa8*/ 	.word	0x00000000
        /*0aac*/ 	.word	0x00000000
        /*0ab0*/ 	.short	0x010a
        /*0ab2*/ 	.byte	0xff
	.zero		1


	//   ....[156]....
        /*0ab4*/ 	.word	0x00008c30
        /*0ab8*/ 	.word	0x0000000c
        /*0abc*/ 	.word	0x00000140
        /*0ac0*/ 	.short	0x010a
        /*0ac2*/ 	.byte	0xff
	.zero		1


	//   ....[157]....
        /*0ac4*/ 	.word	0x00008c90
        /*0ac8*/ 	.word	0x00000000
        /*0acc*/ 	.word	0x00000138
        /*0ad0*/ 	.short	0x010a
        /*0ad2*/ 	.byte	0xff
	.zero		1


	//   ....[158]....
        /*0ad4*/ 	.word	0x00008cf0
        /*0ad8*/ 	.word	0x00000000
        /*0adc*/ 	.word	0x00000120
        /*0ae0*/ 	.short	0x010a
        /*0ae2*/ 	.byte	0xff
	.zero		1


	//   ....[159]....
        /*0ae4*/ 	.word	0x00008d50
        /*0ae8*/ 	.word	0x00000000
        /*0aec*/ 	.word	0x00000128
        /*0af0*/ 	.short	0x010a
        /*0af2*/ 	.byte	0xff
	.zero		1


	//   ....[160]....
        /*0af4*/ 	.word	0x00008db0
        /*0af8*/ 	.word	0x00000000
        /*0afc*/ 	.word	0x00000120
        /*0b00*/ 	.short	0x010a
        /*0b02*/ 	.byte	0xff
	.zero		1


	//   ....[161]....
        /*0b04*/ 	.word	0x00008e00
        /*0b08*/ 	.word	0x00000003
        /*0b0c*/ 	.word	0x00000140
        /*0b10*/ 	.short	0x010a
        /*0b12*/ 	.byte	0xff
	.zero		1


	//   ....[162]....
        /*0b14*/ 	.word	0x00008e50
        /*0b18*/ 	.word	0x00000003
        /*0b1c*/ 	.word	0x00000110
        /*0b20*/ 	.short	0x010a
        /*0b22*/ 	.byte	0xff
	.zero		1


	//   ....[163]....
        /*0b24*/ 	.word	0x00008ea0
        /*0b28*/ 	.word	0x0000002b
        /*0b2c*/ 	.word	0x00000160
        /*0b30*/ 	.short	0x010a
        /*0b32*/ 	.byte	0xff
	.zero		1


	//   ....[164]....
        /*0b34*/ 	.word	0x00008ef0
        /*0b38*/ 	.word	0x00000003
        /*0b3c*/ 	.word	0x00000110
        /*0b40*/ 	.short	0x010a
        /*0b42*/ 	.byte	0xff
	.zero		1


	//----- nvinfo : EIATTR_NUM_MBARRIERS
	.align		4
.L_47:
        /*0b44*/ 	.byte	0x03, 0x38
        /*0b46*/ 	.short	0x0038


	//----- nvinfo : EIATTR_EXIT_INSTR_OFFSETS
	.align		4
        /*0b48*/ 	.byte	0x04, 0x1c
        /*0b4a*/ 	.short	(.L_49 - .L_48)


	//   ....[0]....
.L_48:
        /*0b4c*/ 	.word	0x00003210


	//   ....[1]....
        /*0b50*/ 	.word	0x00003700


	//   ....[2]....
        /*0b54*/ 	.word	0x00003760


	//   ....[3]....
        /*0b58*/ 	.word	0x000045f0


	//   ....[4]....
        /*0b5c*/ 	.word	0x00005400


	//   ....[5]....
        /*0b60*/ 	.word	0x00005440


	//   ....[6]....
        /*0b64*/ 	.word	0x000080d0


	//----- nvinfo : EIATTR_MAX_THREADS
	.align		4
.L_49:
        /*0b68*/ 	.byte	0x04, 0x05
        /*0b6a*/ 	.short	(.L_51 - .L_50)
.L_50:
        /*0b6c*/ 	.word	0x00000100
        /*0b70*/ 	.word	0x00000001
        /*0b74*/ 	.word	0x00000001


	//----- nvinfo : EIATTR_CRS_STACK_SIZE
	.align		4
.L_51:
        /*0b78*/ 	.byte	0x04, 0x1e
        /*0b7a*/ 	.short	(.L_53 - .L_52)
.L_52:
        /*0b7c*/ 	.word	0x00000000


	//----- nvinfo : EIATTR_CBANK_PARAM_SIZE
	.align		4
.L_53:
        /*0b80*/ 	.byte	0x03, 0x19
        /*0b82*/ 	.short	0x0800


	//----- nvinfo : EIATTR_PARAM_CBANK
	.align		4
        /*0b84*/ 	.byte	0x04, 0x0a
        /*0b86*/ 	.short	(.L_55 - .L_54)
	.align		4
.L_54:
        /*0b88*/ 	.word	index@(.nv.constant0._ZN7cutlass13device_kernelINS_4gemm6kernel13GemmUniversalIN4cute5tupleIJiiiiEEENS1_10collective13CollectiveMmaINS1_35MainloopSm100TmaUmmaWarpSpecializedILi17ELi2ELi4ENS5_IJNS4_1CILi1EEENSA_ILi2EEESB_EEEEENS5_IJNSA_ILi64EEENSA_ILi128EEESF_EEEaNS5_IJlSB_lEEEaSI_NS4_8TiledMMAINS4_8MMA_AtomIJNS4_15SM100_MMA_S8_SSIaaiLi64ELi128ELNS4_4UMMA5MajorE0ELSN_0ELNSM_8SaturateE0EEEEEENS4_6LayoutINS5_IJSB_SB_SB_EEENS5_IJNSA_ILi0EEEST_ST_EEEEENS5_IJNS4_10UnderscoreESW_SW_EEEEENS4_23SM90_TMA_LOAD_MULTICASTENS4_14ComposedLayoutINS4_7SwizzleILi2ELi4ELi3EEENS4_18smem_ptr_flag_bitsILi8EEENSR_INS5_IJNSA_ILi8EEESF_EEENS5_IJSF_SB_EEEEEEEvNS4_8identityENS4_13SM90_TMA_LOADES19_vS1A_EENS_8epilogue10collective18CollectiveEpilogueINS1D_23Sm100TmaWarpSpecializedILi2ELi2ELi32ELb0ELb0EEEJSH_NS5_IJNSR_ISF_SB_EES1I_EEEaSI_aSI_NS1D_6fusion15FusionCallbacksIS1H_NS1K_17LinearCombinationIaiaiLNS_15FloatRoundStyleE2EEESH_S1J_JEEENS4_5SM1004TMEM4LOAD26SM100_TMEM_LOAD_16dp32b32xES1B_S19_NS4_39AutoVectorizingCopyWithAssumedAlignmentILi128EEENS4_14SM90_TMA_STOREES19_S1V_S1V_EEEvvEEEEvNT_6ParamsE)
        /*0b8c*/ 	.short	0x0380
        /*0b8e*/ 	.short	0x0800


	//----- nvinfo : EIATTR_SW_WAR
	.align		4
.L_55:
        /*0b90*/ 	.byte	0x04, 0x36
        /*0b92*/ 	.short	(.L_57 - .L_56)
.L_56:
        /*0b94*/ 	.word	0x00000008
.L_57:


//--------------------- .nv.callgraph             --------------------------
	.section	.nv.callgraph,"",@"SHT_CUDA_CALLGRAPH"
	.align	4
	.sectionentsize	8
	.align		4
        /*0000*/ 	.word	0x00000000
	.align		4
        /*0004*/ 	.word	0xffffffff
	.align		4
        /*0008*/ 	.word	index@(_ZN7cutlass13device_kernelINS_4gemm6kernel13GemmUniversalIN4cute5tupleIJiiiiEEENS1_10collective13CollectiveMmaINS1_35MainloopSm100TmaUmmaWarpSpecializedILi17ELi2ELi4ENS5_IJNS4_1CILi1EEENSA_ILi2EEESB_EEEEENS5_IJNSA_ILi64EEENSA_ILi128EEESF_EEEaNS5_IJlSB_lEEEaSI_NS4_8TiledMMAINS4_8MMA_AtomIJNS4_15SM100_MMA_S8_SSIaaiLi64ELi128ELNS4_4UMMA5MajorE0ELSN_0ELNSM_8SaturateE0EEEEEENS4_6LayoutINS5_IJSB_SB_SB_EEENS5_IJNSA_ILi0EEEST_ST_EEEEENS5_IJNS4_10UnderscoreESW_SW_EEEEENS4_23SM90_TMA_LOAD_MULTICASTENS4_14ComposedLayoutINS4_7SwizzleILi2ELi4ELi3EEENS4_18smem_ptr_flag_bitsILi8EEENSR_INS5_IJNSA_ILi8EEESF_EEENS5_IJSF_SB_EEEEEEEvNS4_8identityENS4_13SM90_TMA_LOADES19_vS1A_EENS_8epilogue10collective18CollectiveEpilogueINS1D_23Sm100TmaWarpSpecializedILi2ELi2ELi32ELb0ELb0EEEJSH_NS5_IJNSR_ISF_SB_EES1I_EEEaSI_aSI_NS1D_6fusion15FusionCallbacksIS1H_NS1K_17LinearCombinationIaiaiLNS_15FloatRoundStyleE2EEESH_S1J_JEEENS4_5SM1004TMEM4LOAD26SM100_TMEM_LOAD_16dp32b32xES1B_S19_NS4_39AutoVectorizingCopyWithAssumedAlignmentILi128EEENS4_14SM90_TMA_STOREES19_S1V_S1V_EEEvvEEEEvNT_6ParamsE)
	.align		4
        /*000c*/ 	.word	index@(__assertfail)
	.align		4
        /*0010*/ 	.word	0x00000000
	.align		4
        /*0014*/ 	.word	0xfffffffe
	.align		4
        /*0018*/ 	.word	0x00000000
	.align		4
        /*001c*/ 	.word	0xfffffffd
	.align		4
        /*0020*/ 	.word	0x00000000
	.align		4
        /*0024*/ 	.word	0xfffffffc


//--------------------- .nv.constant4             --------------------------
	.section	.nv.constant4,"a",@progbits
	.align	8
	.align		8
.nv.constant4:
        /*0000*/ 	.dword	__assertfail
	.align		8
        /*0008*/ 	.dword	__unnamed_1
	.align		8
        /*0010*/ 	.dword	__unnamed_2
	.align		8
        /*0018*/ 	.dword	_ZN40_INTERNAL_bc184e62_4_k_cu_6f1d6e2a_300714cuda3std3__45__cpo5beginE
	.align		8
        /*0020*/ 	.dword	_ZN40_INTERNAL_bc184e62_4_k_cu_6f1d6e2a_300714cuda3std3__45__cpo3endE
	.align		8
        /*0028*/ 	.dword	_ZN40_INTERNAL_bc184e62_4_k_cu_6f1d6e2a_300714cuda3std3__45__cpo6cbeginE
	.align		8
        /*0030*/ 	.dword	_ZN40_INTERNAL_bc184e62_4_k_cu_6f1d6e2a_300714cuda3std3__45__cpo4cendE
	.align		8
        /*0038*/ 	.dword	_ZN40_INTERNAL_bc184e62_4_k_cu_6f1d6e2a_300714cuda3std3__442_GLOBAL__N__bc184e62_4_k_cu_6f1d6e2a_300716ignoreE
	.align		8
        /*0040*/ 	.dword	_ZN40_INTERNAL_bc184e62_4_k_cu_6f1d6e2a_300714cuda3std3__419piecewise_constructE
	.align		8
        /*0048*/ 	.dword	_ZN40_INTERNAL_bc184e62_4_k_cu_6f1d6e2a_300714cuda3std3__48in_placeE
	.align		8
        /*0050*/ 	.dword	_ZN40_INTERNAL_bc184e62_4_k_cu_6f1d6e2a_300714cuda3std6ranges3__45__cpo4swapE
	.align		8
        /*0058*/ 	.dword	_ZN40_INTERNAL_bc184e62_4_k_cu_6f1d6e2a_300714cuda3std6ranges3__45__cpo9iter_moveE
	.align		8
        /*0060*/ 	.dword	_ZN40_INTERNAL_bc184e62_4_k_cu_6f1d6e2a_300714cute7productE
	.align		8
        /*0068*/ 	.dword	_ZN40_INTERNAL_bc184e62_4_k_cu_6f1d6e2a_300714cute1_E
	.align		8
        /*0070*/ 	.dword	$str$25
	.align		8
        /*0078*/ 	.dword	$str$26
	.align		8
        /*0080*/ 	.dword	$str$27
	.align		8
        /*0088*/ 	.dword	$str$28


//--------------------- .text._ZN7cutlass13device_kernelINS_4gemm6kernel13GemmUniversalIN4cute5tupleIJiiiiEEENS1_10collective13CollectiveMmaINS1_35MainloopSm100TmaUmmaWarpSpecializedILi17ELi2ELi4ENS5_IJNS4_1CILi1EEENSA_ILi2EEESB_EEEEENS5_IJNSA_ILi64EEENSA_ILi128EEESF_EEEaNS5_IJlSB_lEEEaSI_NS4_8TiledMMAINS4_8MMA_AtomIJNS4_15SM100_MMA_S8_SSIaaiLi64ELi128ELNS4_4UMMA5MajorE0ELSN_0ELNSM_8SaturateE0EEEEEENS4_6LayoutINS5_IJSB_SB_SB_EEENS5_IJNSA_ILi0EEEST_ST_EEEEENS5_IJNS4_10UnderscoreESW_SW_EEEEENS4_23SM90_TMA_LOAD_MULTICASTENS4_14ComposedLayoutINS4_7SwizzleILi2ELi4ELi3EEENS4_18smem_ptr_flag_bitsILi8EEENSR_INS5_IJNSA_ILi8EEESF_EEENS5_IJSF_SB_EEEEEEEvNS4_8identityENS4_13SM90_TMA_LOADES19_vS1A_EENS_8epilogue10collective18CollectiveEpilogueINS1D_23Sm100TmaWarpSpecializedILi2ELi2ELi32ELb0ELb0EEEJSH_NS5_IJNSR_ISF_SB_EES1I_EEEaSI_aSI_NS1D_6fusion15FusionCallbacksIS1H_NS1K_17LinearCombinationIaiaiLNS_15FloatRoundStyleE2EEESH_S1J_JEEENS4_5SM1004TMEM4LOAD26SM100_TMEM_LOAD_16dp32b32xES1B_S19_NS4_39AutoVectorizingCopyWithAssumedAlignmentILi128EEENS4_14SM90_TMA_STOREES19_S1V_S1V_EEEvvEEEEvNT_6ParamsE --------------------------
	.section	.text._ZN7cutlass13device_kernelINS_4gemm6kernel13GemmUniversalIN4cute5tupleIJiiiiEEENS1_10collective13CollectiveMmaINS1_35MainloopSm100TmaUmmaWarpSpecializedILi17ELi2ELi4ENS5_IJNS4_1CILi1EEENSA_ILi2EEESB_EEEEENS5_IJNSA_ILi64EEENSA_ILi128EEESF_EEEaNS5_IJlSB_lEEEaSI_NS4_8TiledMMAINS4_8MMA_AtomIJNS4_15SM100_MMA_S8_SSIaaiLi64ELi128ELNS4_4UMMA5MajorE0ELSN_0ELNSM_8SaturateE0EEEEEENS4_6LayoutINS5_IJSB_SB_SB_EEENS5_IJNSA_ILi0EEEST_ST_EEEEENS5_IJNS4_10UnderscoreESW_SW_EEEEENS4_23SM90_TMA_LOAD_MULTICASTENS4_14ComposedLayoutINS4_7SwizzleILi2ELi4ELi3EEENS4_18smem_ptr_flag_bitsILi8EEENSR_INS5_IJNSA_ILi8EEESF_EEENS5_IJSF_SB_EEEEEEEvNS4_8identityENS4_13SM90_TMA_LOADES19_vS1A_EENS_8epilogue10collective18CollectiveEpilogueINS1D_23Sm100TmaWarpSpecializedILi2ELi2ELi32ELb0ELb0EEEJSH_NS5_IJNSR_ISF_SB_EES1I_EEEaSI_aSI_NS1D_6fusion15FusionCallbacksIS1H_NS1K_17LinearCombinationIaiaiLNS_15FloatRoundStyleE2EEESH_S1J_JEEENS4_5SM1004TMEM4LOAD26SM100_TMEM_LOAD_16dp32b32xES1B_S19_NS4_39AutoVectorizingCopyWithAssumedAlignmentILi128EEENS4_14SM90_TMA_STOREES19_S1V_S1V_EEEvvEEEEvNT_6ParamsE,"ax",@progbits
	.align	128
.text._ZN7cutlass13device_kernelINS_4gemm6kernel13GemmUniversalIN4cute5tupleIJiiiiEEENS1_10collective13CollectiveMmaINS1_35MainloopSm100TmaUmmaWarpSpecializedILi17ELi2ELi4ENS5_IJNS4_1CILi1EEENSA_ILi2EEESB_EEEEENS5_IJNSA_ILi64EEENSA_ILi128EEESF_EEEaNS5_IJlSB_lEEEaSI_NS4_8TiledMMAINS4_8MMA_AtomIJNS4_15SM100_MMA_S8_SSIaaiLi64ELi128ELNS4_4UMMA5MajorE0ELSN_0ELNSM_8SaturateE0EEEEEENS4_6LayoutINS5_IJSB_SB_SB_EEENS5_IJNSA_ILi0EEEST_ST_EEEEENS5_IJNS4_10UnderscoreESW_SW_EEEEENS4_23SM90_TMA_LOAD_MULTICASTENS4_14ComposedLayoutINS4_7SwizzleILi2ELi4ELi3EEENS4_18smem_ptr_flag_bitsILi8EEENSR_INS5_IJNSA_ILi8EEESF_EEENS5_IJSF_SB_EEEEEEEvNS4_8identityENS4_13SM90_TMA_LOADES19_vS1A_EENS_8epilogue10collective18CollectiveEpilogueINS1D_23Sm100TmaWarpSpecializedILi2ELi2ELi32ELb0ELb0EEEJSH_NS5_IJNSR_ISF_SB_EES1I_EEEaSI_aSI_NS1D_6fusion15FusionCallbacksIS1H_NS1K_17LinearCombinationIaiaiLNS_15FloatRoundStyleE2EEESH_S1J_JEEENS4_5SM1004TMEM4LOAD26SM100_TMEM_LOAD_16dp32b32xES1B_S19_NS4_39AutoVectorizingCopyWithAssumedAlignmentILi128EEENS4_14SM90_TMA_STOREES19_S1V_S1V_EEEvvEEEEvNT_6ParamsE:
        .type           _ZN7cutlass13device_kernelINS_4gemm6kernel13GemmUniversalIN4cute5tupleIJiiiiEEENS1_10collective13CollectiveMmaINS1_35MainloopSm100TmaUmmaWarpSpecializedILi17ELi2ELi4ENS5_IJNS4_1CILi1EEENSA_ILi2EEESB_EEEEENS5_IJNSA_ILi64EEENSA_ILi128EEESF_EEEaNS5_IJlSB_lEEEaSI_NS4_8TiledMMAINS4_8MMA_AtomIJNS4_15SM100_MMA_S8_SSIaaiLi64ELi128ELNS4_4UMMA5MajorE0ELSN_0ELNSM_8SaturateE0EEEEEENS4_6LayoutINS5_IJSB_SB_SB_EEENS5_IJNSA_ILi0EEEST_ST_EEEEENS5_IJNS4_10UnderscoreESW_SW_EEEEENS4_23SM90_TMA_LOAD_MULTICASTENS4_14ComposedLayoutINS4_7SwizzleILi2ELi4ELi3EEENS4_18smem_ptr_flag_bitsILi8EEENSR_INS5_IJNSA_ILi8EEESF_EEENS5_IJSF_SB_EEEEEEEvNS4_8identityENS4_13SM90_TMA_LOADES19_vS1A_EENS_8epilogue10collective18CollectiveEpilogueINS1D_23Sm100TmaWarpSpecializedILi2ELi2ELi32ELb0ELb0EEEJSH_NS5_IJNSR_ISF_SB_EES1I_EEEaSI_aSI_NS1D_6fusion15FusionCallbacksIS1H_NS1K_17LinearCombinationIaiaiLNS_15FloatRoundStyleE2EEESH_S1J_JEEENS4_5SM1004TMEM4LOAD26SM100_TMEM_LOAD_16dp32b32xES1B_S19_NS4_39AutoVectorizingCopyWithAssumedAlignmentILi128EEENS4_14SM90_TMA_STOREES19_S1V_S1V_EEEvvEEEEvNT_6ParamsE,@function
        .size           _ZN7cutlass13device_kernelINS_4gemm6kernel13GemmUniversalIN4cute5tupleIJiiiiEEENS1_10collective13CollectiveMmaINS1_35MainloopSm100TmaUmmaWarpSpecializedILi17ELi2ELi4ENS5_IJNS4_1CILi1EEENSA_ILi2EEESB_EEEEENS5_IJNSA_ILi64EEENSA_ILi128EEESF_EEEaNS5_IJlSB_lEEEaSI_NS4_8TiledMMAINS4_8MMA_AtomIJNS4_15SM100_MMA_S8_SSIaaiLi64ELi128ELNS4_4UMMA5MajorE0ELSN_0ELNSM_8SaturateE0EEEEEENS4_6LayoutINS5_IJSB_SB_SB_EEENS5_IJNSA_ILi0EEEST_ST_EEEEENS5_IJNS4_10UnderscoreESW_SW_EEEEENS4_23SM90_TMA_LOAD_MULTICASTENS4_14ComposedLayoutINS4_7SwizzleILi2ELi4ELi3EEENS4_18smem_ptr_flag_bitsILi8EEENSR_INS5_IJNSA_ILi8EEESF_EEENS5_IJSF_SB_EEEEEEEvNS4_8identityENS4_13SM90_TMA_LOADES19_vS1A_EENS_8epilogue10collective18CollectiveEpilogueINS1D_23Sm100TmaWarpSpecializedILi2ELi2ELi32ELb0ELb0EEEJSH_NS5_IJNSR_ISF_SB_EES1I_EEEaSI_aSI_NS1D_6fusion15FusionCallbacksIS1H_NS1K_17LinearCombinationIaiaiLNS_15FloatRoundStyleE2EEESH_S1J_JEEENS4_5SM1004TMEM4LOAD26SM100_TMEM_LOAD_16dp32b32xES1B_S19_NS4_39AutoVectorizingCopyWithAssumedAlignmentILi128EEENS4_14SM90_TMA_STOREES19_S1V_S1V_EEEvvEEEEvNT_6ParamsE,(.L_x_189 - _ZN7cutlass13device_kernelINS_4gemm6kernel13GemmUniversalIN4cute5tupleIJiiiiEEENS1_10collective13CollectiveMmaINS1_35MainloopSm100TmaUmmaWarpSpecializedILi17ELi2ELi4ENS5_IJNS4_1CILi1EEENSA_ILi2EEESB_EEEEENS5_IJNSA_ILi64EEENSA_ILi128EEESF_EEEaNS5_IJlSB_lEEEaSI_NS4_8TiledMMAINS4_8MMA_AtomIJNS4_15SM100_MMA_S8_SSIaaiLi64ELi128ELNS4_4UMMA5MajorE0ELSN_0ELNSM_8SaturateE0EEEEEENS4_6LayoutINS5_IJSB_SB_SB_EEENS5_IJNSA_ILi0EEEST_ST_EEEEENS5_IJNS4_10UnderscoreESW_SW_EEEEENS4_23SM90_TMA_LOAD_MULTICASTENS4_14ComposedLayoutINS4_7SwizzleILi2ELi4ELi3EEENS4_18smem_ptr_flag_bitsILi8EEENSR_INS5_IJNSA_ILi8EEESF_EEENS5_IJSF_SB_EEEEEEEvNS4_8identityENS4_13SM90_TMA_LOADES19_vS1A_EENS_8epilogue10collective18CollectiveEpilogueINS1D_23Sm100TmaWarpSpecializedILi2ELi2ELi32ELb0ELb0EEEJSH_NS5_IJNSR_ISF_SB_EES1I_EEEaSI_aSI_NS1D_6fusion15FusionCallbacksIS1H_NS1K_17LinearCombinationIaiaiLNS_15FloatRoundStyleE2EEESH_S1J_JEEENS4_5SM1004TMEM4LOAD26SM100_TMEM_LOAD_16dp32b32xES1B_S19_NS4_39AutoVectorizingCopyWithAssumedAlignmentILi128EEENS4_14SM90_TMA_STOREES19_S1V_S1V_EEEvvEEEEvNT_6ParamsE)
        .other          _ZN7cutlass13device_kernelINS_4gemm6kernel13GemmUniversalIN4cute5tupleIJiiiiEEENS1_10collective13CollectiveMmaINS1_35MainloopSm100TmaUmmaWarpSpecializedILi17ELi2ELi4ENS5_IJNS4_1CILi1EEENSA_ILi2EEESB_EEEEENS5_IJNSA_ILi64EEENSA_ILi128EEESF_EEEaNS5_IJlSB_lEEEaSI_NS4_8TiledMMAINS4_8MMA_AtomIJNS4_15SM100_MMA_S8_SSIaaiLi64ELi128ELNS4_4UMMA5MajorE0ELSN_0ELNSM_8SaturateE0EEEEEENS4_6LayoutINS5_IJSB_SB_SB_EEENS5_IJNSA_ILi0EEEST_ST_EEEEENS5_IJNS4_10UnderscoreESW_SW_EEEEENS4_23SM90_TMA_LOAD_MULTICASTENS4_14ComposedLayoutINS4_7SwizzleILi2ELi4ELi3EEENS4_18smem_ptr_flag_bitsILi8EEENSR_INS5_IJNSA_ILi8EEESF_EEENS5_IJSF_SB_EEEEEEEvNS4_8identityENS4_13SM90_TMA_LOADES19_vS1A_EENS_8epilogue10collective18CollectiveEpilogueINS1D_23Sm100TmaWarpSpecializedILi2ELi2ELi32ELb0ELb0EEEJSH_NS5_IJNSR_ISF_SB_EES1I_EEEaSI_aSI_NS1D_6fusion15FusionCallbacksIS1H_NS1K_17LinearCombinationIaiaiLNS_15FloatRoundStyleE2EEESH_S1J_JEEENS4_5SM1004TMEM4LOAD26SM100_TMEM_LOAD_16dp32b32xES1B_S19_NS4_39AutoVectorizingCopyWithAssumedAlignmentILi128EEENS4_14SM90_TMA_STOREES19_S1V_S1V_EEEvvEEEEvNT_6ParamsE,@"STO_CUDA_ENTRY STV_DEFAULT"
_ZN7cutlass13device_kernelINS_4gemm6kernel13GemmUniversalIN4cute5tupleIJiiiiEEENS1_10collective13CollectiveMmaINS1_35MainloopSm100TmaUmmaWarpSpecializedILi17ELi2ELi4ENS5_IJNS4_1CILi1EEENSA_ILi2EEESB_EEEEENS5_IJNSA_ILi64EEENSA_ILi128EEESF_EEEaNS5_IJlSB_lEEEaSI_NS4_8TiledMMAINS4_8MMA_AtomIJNS4_15SM100_MMA_S8_SSIaaiLi64ELi128ELNS4_4UMMA5MajorE0ELSN_0ELNSM_8SaturateE0EEEEEENS4_6LayoutINS5_IJSB_SB_SB_EEENS5_IJNSA_ILi0EEEST_ST_EEEEENS5_IJNS4_10UnderscoreESW_SW_EEEEENS4_23SM90_TMA_LOAD_MULTICASTENS4_14ComposedLayoutINS4_7SwizzleILi2ELi4ELi3EEENS4_18smem_ptr_flag_bitsILi8EEENSR_INS5_IJNSA_ILi8EEESF_EEENS5_IJSF_SB_EEEEEEEvNS4_8identityENS4_13SM90_TMA_LOADES19_vS1A_EENS_8epilogue10collective18CollectiveEpilogueINS1D_23Sm100TmaWarpSpecializedILi2ELi2ELi32ELb0ELb0EEEJSH_NS5_IJNSR_ISF_SB_EES1I_EEEaSI_aSI_NS1D_6fusion15FusionCallbacksIS1H_NS1K_17LinearCombinationIaiaiLNS_15FloatRoundStyleE2EEESH_S1J_JEEENS4_5SM1004TMEM4LOAD26SM100_TMEM_LOAD_16dp32b32xES1B_S19_NS4_39AutoVectorizingCopyWithAssumedAlignmentILi128EEENS4_14SM90_TMA_STOREES19_S1V_S1V_EEEvvEEEEvNT_6ParamsE:
[----:B------:R-:W1:Y:S01]  /*0000*/  LDC R1, c[0x0][0x37c] ;  /* 0x0000df00ff017b82 */ /* 0x000e620000000800 */
[----:B------:R-:W2:Y:S01]  /*0010*/  S2R R84, SR_TID.X ;  /* 0x0000000000547919 */ /* 0x000ea20000002100 */
[----:B------:R-:W3:Y:S01]  /*0020*/  LDCU.64 UR8, c[0x0][0x890] ;  /* 0x00011200ff0877ac */ /* 0x000ee20008000a00 */
[----:B------:R-:W-:Y:S02]  /*0030*/  PRMT R74, RZ, 0x7610, R74 ;  /* 0x00007610ff4a7816 */ /* 0x000fe4000000004a */
[----:B------:R-:W-:Y:S01]  /*0040*/  ELECT P3, URZ, PT ;  /* 0x0000000000ff782f */ /* 0x000fe20003860000 */
[----:B---3--:R-:W-:-:S04]  /*0050*/  UISETP.NE.U32.AND UP0, UPT, UR8, URZ, UPT ;  /* 0x000000ff0800728c */ /* 0x008fc8000bf05070 */
[----:B------:R-:W-:Y:S01]  /*0060*/  UISETP.NE.AND.EX UP0, UPT, UR9, URZ, UPT, UP0 ;  /* 0x000000ff0900728c */ /* 0x000fe2000bf05300 */
[----:B--2---:R-:W-:-:S05]  /*0070*/  SHF.R.U32.HI R75, RZ, 0x5, R84 ;  /* 0x00000005ff4b7819 */ /* 0x004fca0000011654 */
[----:B------:R-:W2:Y:S02]  /*0080*/  SHFL.IDX PT, R0, R75, RZ, 0x1f ;  /* 0x00001fff4b007589 */ /* 0x000ea400000e0000 */
[----:B--2---:R-:W-:Y:S01]  /*0090*/  R2UR UR17, R0 ;  /* 0x00000000001172ca */ /* 0x004fe200000e0000 */
[----:B-1----:R-:W-:-:S14]  /*00a0*/  BRA.U UP0, `(.L_x_0) ;  /* 0x0000000100307547 */ /* 0x002fdc000b800000 */
[----:B------:R-:W1:Y:S02]  /*00b0*/  LDCU.64 UR4, c[0x0][0x888] ;  /* 0x00011100ff0477ac */ /* 0x000e640008000a00 */
[----:B-1----:R-:W-:-:S04]  /*00c0*/  UISETP.NE.U32.AND UP0, UPT, UR4, URZ, UPT ;  /* 0x000000ff0400728c */ /* 0x002fc8000bf05070 */
[----:B------:R-:W-:-:S09]  /*00d0*/  UISETP.NE.AND.EX UP0, UPT, UR5, URZ, UPT, UP0 ;  /* 0x000000ff0500728c */ /* 0x000fd2000bf05300 */
[----:B------:R-:W-:Y:S05]  /*00e0*/  BRA.U !UP0, `(.L_x_1) ;  /* 0x0000000108147547 */ /* 0x000fea000b800000 */
[----:B------:R-:W1:Y:S01]  /*00f0*/  LDC.64 R40, c[0x0][0x888] ;  /* 0x00022200ff287b82 */ /* 0x000e620000000a00 */
[----:B------:R-:W1:Y:S02]  /*0100*/  LDCU.64 UR4, c[0x0][0x358] ;  /* 0x00006b00ff0477ac */ /* 0x000e640008000a00 */
[----:B-1----:R1:W5:Y:S01]  /*0110*/  LDG.E R40, desc[UR4][R40.64] ;  /* 0x0000000428287981 */ /* 0x002362000c1e1900 */
[----:B------:R-:W-:Y:S01]  /*0120*/  HFMA2 R74, -RZ, RZ, 0, 5.9604644775390625e-08 ;  /* 0x00000001ff4a7431 */ /* 0x000fe200000001ff */
[----:B------:R-:W-:Y:S05]  /*0130*/  BRA `(.L_x_0) ;  /* 0x00000000000c7947 */ /* 0x000fea0003800000 */
.L_x_1:
[----:B------:R-:W1:Y:S01]  /*0140*/  LDCU UR4, c[0x0][0x880] ;  /* 0x00011000ff0477ac */ /* 0x000e620008000800 */
[----:B------:R-:W-:Y:S01]  /*0150*/  HFMA2 R74, -RZ, RZ, 0, 5.9604644775390625e-08 ;  /* 0x00000001ff4a7431 */ /* 0x000fe200000001ff */
[----:B-1----:R-:W-:-:S07]  /*0160*/  MOV R40, UR4 ;  /* 0x0000000400287c02 */ /* 0x002fce0008000f00 */
.L_x_0:
[----:B------:R-:W2:Y:S02]  /*0170*/  LDCU.64 UR4, c[0x0][0x8b0] ;  /* 0x00011600ff0477ac */ /* 0x000ea40008000a00 */
[----:B--2---:R-:W-:-:S04]  /*0180*/  UISETP.NE.U32.AND UP0, UPT, UR4, URZ, UPT ;  /* 0x000000ff0400728c */ /* 0x004fc8000bf05070 */
[----:B------:R-:W-:-:S09]  /*0190*/  UISETP.NE.AND.EX UP0, UPT, UR5, URZ, UPT, UP0 ;  /* 0x000000ff0500728c */ /* 0x000fd2000bf05300 */
[----:B------:R-:W-:Y:S05]  /*01a0*/  BRA.U UP0, `(.L_x_2) ;  /* 0x0000000100287547 */ /* 0x000fea000b800000 */
[----:B------:R-:W2:Y:S02]  /*01b0*/  LDCU.64 UR4, c[0x0][0x8a8] ;  /* 0x00011500ff0477ac */ /* 0x000ea40008000a00 */
[----:B--2---:R-:W-:-:S04]  /*01c0*/  UISETP.NE.U32.AND UP0, UPT, UR4, URZ, UPT ;  /* 0x000000ff0400728c */ /* 0x004fc8000bf05070 */
[----:B------:R-:W-:-:S09]  /*01d0*/  UISETP.NE.AND.EX UP0, UPT, UR5, URZ, UPT, UP0 ;  /* 0x000000ff0500728c */ /* 0x000fd2000bf05300 */
[----:B------:R-:W-:Y:S05]  /*01e0*/  BRA.U !UP0, `(.L_x_3) ;  /* 0x0000000108107547 */ /* 0x000fea000b800000 */
[----:B------:R-:W2:Y:S01]  /*01f0*/  LDC.64 R38, c[0x0][0x8a8] ;  /* 0x00022a00ff267b82 */ /* 0x000ea20000000a00 */
[----:B------:R-:W2:Y:S02]  /*0200*/  LDCU.64 UR4, c[0x0][0x358] ;  /* 0x00006b00ff0477ac */ /* 0x000ea40008000a00 */
[----:B--2---:R2:W5:Y:S01]  /*0210*/  LDG.E R38, desc[UR4][R38.64] ;  /* 0x0000000426267981 */ /* 0x004562000c1e1900 */
[----:B------:R-:W-:Y:S05]  /*0220*/  BRA `(.L_x_2) ;  /* 0x0000000000087947 */ /* 0x000fea0003800000 */
.L_x_3:
[----:B------:R-:W2:Y:S02]  /*0230*/  LDCU UR4, c[0x0][0x8a0] ;  /* 0x00011400ff0477ac */ /* 0x000ea40008000800 */
[----:B--2---:R-:W-:Y:S02]  /*0240*/  MOV R38, UR4 ;  /* 0x0000000400267c02 */ /* 0x004fe40008000f00 */
.L_x_2:
[----:B------:R-:W-:Y:S01]  /*0250*/  IMAD.U32 R0, RZ, RZ, UR17 ;  /* 0x00000011ff007e24 */ /* 0x000fe2000f8e00ff */
[----:B------:R-:W-:Y:S04]  /*0260*/  BSSY.RECONVERGENT B0, `(.L_x_4) ;  /* 0x000000c000007945 */ /* 0x000fe80003800200 */
[C---:B------:R-:W-:Y:S02]  /*0270*/  ISETP.NE.OR P1, PT, R0.reuse, 0x1, !P3 ;  /* 0x000000010000780c */ /* 0x040fe40005f25670 */
[----:B------:R-:W-:-:S11]  /*0280*/  ISETP.NE.OR P0, PT, R0, 0x3, !P3 ;  /* 0x000000030000780c */ /* 0x000fd60005f05670 */
[----:B------:R-:W-:Y:S05]  /*0290*/  @P1 BRA `(.L_x_5) ;  /* 0x0000000000201947 */ /* 0x000fea0003800000 */
[----:B------:R-:W3:Y:S02]  /*02a0*/  LDCU.64 UR4, c[0x0][0x348] ;  /* 0x00006900ff0477ac */ /* 0x000ee40008000a00 */
[----:B---3--:R-:W-:Y:S02]  /*02b0*/  UIADD3 UR6, UP1, UPT, UR4, 0x80, URZ ;  /* 0x0000008004067890 */ /* 0x008fe4000ff3e0ff */
[----:B------:R-:W-:Y:S02]  /*02c0*/  UIADD3 UR4, UP0, UPT, UR4, 0x180, URZ ;  /* 0x0000018004047890 */ /* 0x000fe4000ff1e0ff */
[----:B------:R-:W-:Y:S02]  /*02d0*/  UIADD3.X UR7, UPT, UPT, URZ, UR5, URZ, UP1, !UPT ;  /* 0x00000005ff077290 */ /* 0x000fe40008ffe4ff */
[----:B------:R-:W-:-:S07]  /*02e0*/  UIADD3.X UR5, UPT, UPT, URZ, UR5, URZ, UP0, !UPT ;  /* 0x00000005ff057290 */ /* 0x000fce00087fe4ff */
[----:B------:R3:W-:Y:S02]  /*02f0*/  UTMACCTL.PF [UR6] ;  /* 0x00000000060079b9 */ /* 0x0007e40008040000 */
[----:B------:R3:W-:Y:S02]  /*0300*/  UTMACCTL.PF [UR4] ;  /* 0x00000000040079b9 */ /* 0x0007e40008040000 */
[----:B---3--:R-:W-:Y:S01]  /*0310*/  NOP ;  /* 0x0000000000007918 */ /* 0x008fe20000000000 */
.L_x_5:
[----:B------:R-:W-:Y:S05]  /*0320*/  BSYNC.RECONVERGENT B0 ;  /* 0x0000000000007941 */ /* 0x000fea0003800200 */
.L_x_4:
[----:B------:R-:W-:Y:S04]  /*0330*/  BSSY.RECONVERGENT B0, `(.L_x_6) ;  /* 0x000000a000007945 */ /* 0x000fe80003800200 */
        /* <DEDUP_REMOVED lines=9> */
.L_x_7:
[----:B------:R-:W-:Y:S05]  /*03d0*/  BSYNC.RECONVERGENT B0 ;  /* 0x0000000000007941 */ /* 0x000fea0003800200 */
.L_x_6:
[----:B------:R-:W3:Y:S01]  /*03e0*/  LDCU.64 UR4, c[0x0][0x888] ;  /* 0x00011100ff0477ac */ /* 0x000ee20008000a00 */
[----:B------:R-:W-:Y:S02]  /*03f0*/  UISETP.EQ.U32.AND UP1, UPT, UR8, URZ, UPT ;  /* 0x000000ff0800728c */ /* 0x000fe4000bf22070 */
[----:B------:R-:W-:Y:S02]  /*0400*/  UPLOP3.LUT UP3, UPT, UPT, UPT, UPT, 0x80, 0x8 ;  /* 0x000000000008789c */ /* 0x000fe40003f6f070 */
[----:B---3--:R-:W-:-:S04]  /*0410*/  UISETP.NE.U32.AND UP0, UPT, UR4, URZ, UPT ;  /* 0x000000ff0400728c */ /* 0x008fc8000bf05070 */
[----:B------:R-:W-:-:S04]  /*0420*/  UISETP.NE.AND.EX UP0, UPT, UR5, URZ, UPT, UP0 ;  /* 0x000000ff0500728c */ /* 0x000fc8000bf05300 */
[----:B------:R-:W-:-:S04]  /*0430*/  UISETP.EQ.OR.EX UP2, UPT, UR9, URZ, !UP0, UP1 ;  /* 0x000000ff0900728c */ /* 0x000fc8000c742710 */
[----:B------:R-:W-:-:S06]  /*0440*/  UP2UR UR4, UPR, URZ, 0x4 ;  /* 0x00000004ff047883 */ /* 0x000fcc0008000000 */
[----:B------:R-:W-:Y:S01]  /*0450*/  MOV R77, UR4 ;  /* 0x00000004004d7c02 */ /* 0x000fe20008000f00 */
[----:B------:R-:W-:Y:S06]  /*0460*/  BRA.U !UP2, `(.L_x_8) ;  /* 0x000000010a207547 */ /* 0x000fec000b800000 */
[----:B-----5:R-:W-:Y:S01]  /*0470*/  R2UR UR5, R40 ;  /* 0x00000000280572ca */ /* 0x020fe200000e0000 */
[----:B------:R-:W-:Y:S02]  /*0480*/  UISETP.NE.U32.AND UP1, UPT, UR8, URZ, UPT ;  /* 0x000000ff0800728c */ /* 0x000fe4000bf25070 */
[----:B------:R-:W-:Y:S02]  /*0490*/  USEL UR4, URZ, 0xffffffff, UP0 ;  /* 0xffffffffff047887 */ /* 0x000fe40008000000 */
[----:B------:R-:W-:-:S08]  /*04a0*/  UISETP.NE.AND.EX UP1, UPT, UR9, URZ, UPT, UP1 ;  /* 0x000000ff0900728c */ /* 0x000fd0000bf25310 */
[----:B------:R-:W-:-:S04]  /*04b0*/  UISETP.NE.AND UP0, UPT, UR5, URZ, UPT ;  /* 0x000000ff0500728c */ /* 0x000fc8000bf05270 */
[----:B------:R-:W-:-:S04]  /*04c0*/  @!UP1 USEL UR4, URZ, 0xffffffff, UP0 ;  /* 0xffffffffff049887 */ /* 0x000fc80008000000 */
[----:B------:R-:W-:-:S04]  /*04d0*/  ULOP3.LUT UR4, UR4, 0x1, URZ, 0xc0, !UPT ;  /* 0x0000000104047892 */ /* 0x000fc8000f8ec0ff */
[----:B------:R-:W-:-:S11]  /*04e0*/  UISETP.NE.U32.AND UP3, UPT, UR4, 0x1, UPT ;  /* 0x000000010400788c */ /* 0x000fd6000bf65070 */
.L_x_8:
[----:B------:R-:W3:Y:S01]  /*04f0*/  SHFL.IDX PT, R2, R75, RZ, 0x1f ;  /* 0x00001fff4b027589 */ /* 0x000ee200000e0000 */
[----:B------:R-:W-:-:S04]  /*0500*/  UISETP.NE.AND UP0, UPT, UR17, 0x2, UPT ;  /* 0x000000021100788c */ /* 0x000fc8000bf05270 */
[----:B------:R-:W-:Y:S01]  /*0510*/  USEL UR37, URZ, 0x1, UP0 ;  /* 0x00000001ff257887 */ /* 0x000fe20008000000 */
[----:B---3--:R-:W-:-:S13]  /*0520*/  ISETP.NE.AND P0, PT, R2, RZ, PT ;  /* 0x000000ff0200720c */ /* 0x008fda0003f05270 */
[----:B------:R-:W-:Y:S05]  /*0530*/  @P0 BRA `(.L_x_9) ;  /* 0x0000000000cc0947 */ /* 0x000fea0003800000 */
[----:B------:R-:W-:Y:S01]  /*0540*/  ELECT P0, URZ, PT ;  /* 0x0000000000ff782f */ /* 0x000fe20003800000 */
[----:B------:R-:W-:-:S12]  /*0550*/  BSSY.RECONVERGENT B0, `(.L_x_9) ;  /* 0x0000031000007945 */ /* 0x000fd80003800200 */
[----:B------:R-:W-:Y:S05]  /*0560*/  @!P0 BRA `(.L_x_10) ;  /* 0x0000000000bc8947 */ /* 0x000fea0003800000 */
[----:B------:R-:W3:Y:S01]  /*0570*/  S2UR UR4, SR_CgaCtaId ;  /* 0x00000000000479c3 */ /* 0x000ee20000008800 */
[----:B------:R-:W-:Y:S01]  /*0580*/  UMOV UR5, 0x400 ;  /* 0x0000040000057882 */ /* 0x000fe20000000000 */
[----:B------:R-:W-:Y:S01]  /*0590*/  UMOV UR8, 0x1 ;  /* 0x0000000100087882 */ /* 0x000fe20000000000 */
[----:B------:R-:W-:Y:S01]  /*05a0*/  UMOV UR6, 0x2 ;  /* 0x0000000200067882 */ /* 0x000fe20000000000 */
[----:B------:R-:W-:-:S04]  /*05b0*/  UIADD3 UR8, UPT, UPT, -UR8, 0x100000, URZ ;  /* 0x0010000008087890 */ /* 0x000fc8000fffe1ff */
[----:B------:R-:W-:Y:S02]  /*05c0*/  USHF.L.U32 UR9, UR8, 0xb, URZ ;  /* 0x0000000b08097899 */ /* 0x000fe400080006ff */
[----:B------:R-:W-:Y:S02]  /*05d0*/  USHF.L.U32 UR8, UR8, 0x1, URZ ;  /* 0x0000000108087899 */ /* 0x000fe400080006ff */
[----:B------:R-:W-:-:S04]  /*05e0*/  UIADD3 UR6, UPT, UPT, -UR6, 0x100000, URZ ;  /* 0x0010000006067890 */ /* 0x000fc8000fffe1ff */
[----:B------:R-:W-:Y:S02]  /*05f0*/  USHF.L.U32 UR7, UR6, 0xb, URZ ;  /* 0x0000000b06077899 */ /* 0x000fe400080006ff */
[----:B------:R-:W-:Y:S02]  /*0600*/  USHF.L.U32 UR6, UR6, 0x1, URZ ;  /* 0x0000000106067899 */ /* 0x000fe400080006ff */
[----:B---3--:R-:W-:Y:S01]  /*0610*/  ULEA UR4, UR4, UR5, 0x18 ;  /* 0x0000000504047291 */ /* 0x008fe2000f8ec0ff */
[----:B------:R-:W3:Y:S11]  /*0620*/  FENCE.VIEW.ASYNC.S ;  /* 0x00000000000073c6 */ /* 0x000ef60000000000 */
[----:B---3--:R3:W4:Y:S01]  /*0630*/  SYNCS.EXCH.64 URZ, [UR4], UR8 ;  /* 0x0000000804ff75b2 */ /* 0x0087220008000100 */
[----:B------:R3:W1:Y:S01]  /*0640*/  SYNCS.EXCH.64 URZ, [UR4+0x88], UR6 ;  /* 0x0000880604ff75b2 */ /* 0x0006620008000100 */
        /* <DEDUP_REMOVED lines=31> */
[----:B------:R3:W1:Y:S02]  /*0840*/  SYNCS.EXCH.64 URZ, [UR4+0x108], UR6 ;  /* 0x0001080604ff75b2 */ /* 0x0006640008000100 */
[----:B---34-:R-:W-:Y:S01]  /*0850*/  NOP ;  /* 0x0000000000007918 */ /* 0x018fe20000000000 */
.L_x_10:
[----:B------:R-:W-:Y:S05]  /*0860*/  BSYNC.RECONVERGENT B0 ;  /* 0x0000000000007941 */ /* 0x000fea0003800200 */
.L_x_9:
[----:B------:R-:W3:Y:S01]  /*0870*/  SHFL.IDX PT, R2, R75, RZ, 0x1f ;  /* 0x00001fff4b027589 */ /* 0x000ee200000e0000 */
[----:B------:R-:W-:Y:S01]  /*0880*/  NOP ;  /* 0x0000000000007918 */ /* 0x000fe20000000000 */
[----:B---3--:R-:W-:-:S13]  /*0890*/  ISETP.NE.AND P0, PT, R2, 0x1, PT ;  /* 0x000000010200780c */ /* 0x008fda0003f05270 */
[----:B------:R-:W-:Y:S05]  /*08a0*/  @P0 BRA `(.L_x_11) ;  /* 0x0000000000480947 */ /* 0x000fea0003800000 */
        /* <DEDUP_REMOVED lines=9> */
[----:B------:R-:W-:Y:S01]  /*0940*/  USHF.L.U32 UR6, UR6, 0x1, URZ ;  /* 0x0000000106067899 */ /* 0x000fe200080006ff */
[----:B------:R-:W-:Y:S01]  /*0950*/  ELECT P0, URZ, PT ;  /* 0x0000000000ff782f */ /* 0x000fe20003800000 */
[----:B---3--:R-:W-:Y:S01]  /*0960*/  ULEA UR4, UR4, UR5, 0x18 ;  /* 0x0000000504047291 */ /* 0x008fe2000f8ec0ff */
[----:B------:R-:W3:Y:S11]  /*0970*/  FENCE.VIEW.ASYNC.S ;  /* 0x00000000000073c6 */ /* 0x000ef60000000000 */
[----:B---3--:R3:W4:Y:S01]  /*0980*/  SYNCS.EXCH.64 URZ, [UR4+0x110], UR8 ;  /* 0x0001100804ff75b2 */ /* 0x0087220008000100 */
[----:B------:R3:W1:Y:S01]  /*0990*/  SYNCS.EXCH.64 URZ, [UR4+0x120], UR6 ;  /* 0x0001200604ff75b2 */ /* 0x0006620008000100 */
[----:B------:R3:W1:Y:S01]  /*09a0*/  SYNCS.EXCH.64 URZ, [UR4+0x118], UR8 ;  /* 0x0001180804ff75b2 */ /* 0x0006620008000100 */
[----:B------:R3:W1:Y:S01]  /*09b0*/  SYNCS.EXCH.64 URZ, [UR4+0x128], UR6 ;  /* 0x0001280604ff75b2 */ /* 0x0006620008000100 */
[----:B------:R-:W-:Y:S01]  /*09c0*/  NOP ;  /* 0x0000000000007918 */ /* 0x000fe20000000000 */
.L_x_11:
[----:B------:R-:W2:Y:S01]  /*09d0*/  SHFL.IDX PT, R2, R75, RZ, 0x1f ;  /* 0x00001fff4b027589 */ /* 0x000ea200000e0000 */
[----:B------:R-:W-:Y:S01]  /*09e0*/  NOP ;  /* 0x0000000000007918 */ /* 0x000fe20000000000 */
[----:B--2---:R-:W-:-:S13]  /*09f0*/  ISETP.NE.AND P0, PT, R2, 0x3, PT ;  /* 0x000000030200780c */ /* 0x004fda0003f05270 */
[----:B------:R-:W-:Y:S05]  /*0a00*/  @P0 BRA `(.L_x_12) ;  /* 0x0000000000300947 */ /* 0x000fea0003800000 */
[----:B---3--:R-:W2:Y:S01]  /*0a10*/  S2UR UR6, SR_CgaCtaId ;  /* 0x00000000000679c3 */ /* 0x008ea20000008800 */
[----:B------:R-:W-:Y:S01]  /*0a20*/  UMOV UR4, 0x400 ;  /* 0x0000040000047882 */ /* 0x000fe20000000000 */
[----:B------:R-:W-:Y:S01]  /*0a30*/  UMOV UR5, 0x20 ;  /* 0x0000002000057882 */ /* 0x000fe20000000000 */
[----:B------:R-:W-:Y:S01]  /*0a40*/  ELECT P0, URZ, PT ;  /* 0x0000000000ff782f */ /* 0x000fe20003800000 */
[----:B--2---:R-:W-:Y:S02]  /*0a50*/  ULEA UR6, UR6, UR4, 0x18 ;  /* 0x0000000406067291 */ /* 0x004fe4000f8ec0ff */
[----:B------:R-:W-:-:S04]  /*0a60*/  UIADD3 UR4, UPT, UPT, -UR5, 0x100000, URZ ;  /* 0x0010000005047890 */ /* 0x000fc8000fffe1ff */
[----:B------:R-:W-:Y:S02]  /*0a70*/  USHF.L.U32 UR5, UR4, 0xb, URZ ;  /* 0x0000000b04057899 */ /* 0x000fe400080006ff */
[----:B------:R-:W-:Y:S01]  /*0a80*/  USHF.L.U32 UR4, UR4, 0x1, URZ ;  /* 0x0000000104047899 */ /* 0x000fe200080006ff */
[----:B------:R-:W2:Y:S11]  /*0a90*/  FENCE.VIEW.ASYNC.S ;  /* 0x00000000000073c6 */ /* 0x000eb60000000000 */
[----:B--2---:R2:W3:Y:S01]  /*0aa0*/  SYNCS.EXCH.64 URZ, [UR6+0x130], UR4 ;  /* 0x0001300406ff75b2 */ /* 0x0044e20008000100 */
[----:B------:R2:W1:Y:S01]  /*0ab0*/  SYNCS.EXCH.64 URZ, [UR6+0x138], UR4 ;  /* 0x0001380406ff75b2 */ /* 0x0004620008000100 */
[----:B------:R-:W-:Y:S01]  /*0ac0*/  NOP ;  /* 0x0000000000007918 */ /* 0x000fe20000000000 */
.L_x_12:
[----:B------:R-:W4:Y:S01]  /*0ad0*/  SHFL.IDX PT, R2, R75, RZ, 0x1f ;  /* 0x00001fff4b027589 */ /* 0x000f2200000e0000 */
[----:B------:R-:W-:Y:S01]  /*0ae0*/  NOP ;  /* 0x0000000000007918 */ /* 0x000fe20000000000 */
[----:B----4-:R-:W-:-:S13]  /*0af0*/  ISETP.NE.AND P0, PT, R2, 0x4, PT ;  /* 0x000000040200780c */ /* 0x010fda0003f05270 */
[----:B------:R-:W-:Y:S05]  /*0b00*/  @P0 BRA `(.L_x_13) ;  /* 0x00000000004c0947 */ /* 0x000fea0003800000 */
[----:B--23--:R-:W2:Y:S01]  /*0b10*/  S2UR UR6, SR_CgaCtaId ;  /* 0x00000000000679c3 */ /* 0x00cea20000008800 */
[----:B------:R-:W-:Y:S01]  /*0b20*/  UMOV UR4, 0x1e0 ;  /* 0x000001e000047882 */ /* 0x000fe20000000000 */
[----:B------:R-:W-:Y:S01]  /*0b30*/  UMOV UR5, 0x400 ;  /* 0x0000040000057882 */ /* 0x000fe20000000000 */
[----:B------:R-:W-:Y:S01]  /*0b40*/  USEL UR4, UR4, 0x1a0, UP3 ;  /* 0x000001a004047887 */ /* 0x000fe20009800000 */
[----:B------:R-:W-:Y:S01]  /*0b50*/  UMOV UR8, 0x1 ;  /* 0x0000000100087882 */ /* 0x000fe20000000000 */
[----:B------:R-:W-:Y:S01]  /*0b60*/  ELECT P0, URZ, PT ;  /* 0x0000000000ff782f */ /* 0x000fe20003800000 */
[----:B------:R-:W-:-:S04]  /*0b70*/  UIADD3 UR8, UPT, UPT, -UR8, 0x100000, URZ ;  /* 0x0010000008087890 */ /* 0x000fc8000fffe1ff */
[----:B------:R-:W-:Y:S02]  /*0b80*/  USHF.L.U32 UR9, UR8, 0xb, URZ ;  /* 0x0000000b08097899 */ /* 0x000fe400080006ff */
[----:B------:R-:W-:Y:S02]  /*0b90*/  USHF.L.U32 UR8, UR8, 0x1, URZ ;  /* 0x0000000108087899 */ /* 0x000fe400080006ff */
[----:B--2---:R-:W-:Y:S02]  /*0ba0*/  ULEA UR6, UR6, UR5, 0x18 ;  /* 0x0000000506067291 */ /* 0x004fe4000f8ec0ff */
[----:B------:R-:W-:-:S04]  /*0bb0*/  UIADD3 UR4, UPT, UPT, -UR4, 0x100000, URZ ;  /* 0x0010000004047890 */ /* 0x000fc8000fffe1ff */
[----:B------:R-:W-:Y:S02]  /*0bc0*/  USHF.L.U32 UR5, UR4, 0xb, URZ ;  /* 0x0000000b04057899 */ /* 0x000fe400080006ff */
[----:B------:R-:W-:Y:S01]  /*0bd0*/  USHF.L.U32 UR4, UR4, 0x1, URZ ;  /* 0x0000000104047899 */ /* 0x000fe200080006ff */
[----:B------:R-:W2:Y:S03]  /*0be0*/  FENCE.VIEW.ASYNC.S ;  /* 0x00000000000073c6 */ /* 0x000ea60000000000 */
[----:B--2---:R4:W2:Y:S08]  /*0bf0*/  SYNCS.EXCH.64 URZ, [UR6+0x140], UR8 ;  /* 0x0001400806ff75b2 */ /* 0x0048b00008000100 */
[----:B------:R4:W3:Y:S01]  /*0c00*/  SYNCS.EXCH.64 URZ, [UR6+0x150], UR4 ;  /* 0x0001500406ff75b2 */ /* 0x0008e20008000100 */
[----:B------:R4:W1:Y:S01]  /*0c10*/  SYNCS.EXCH.64 URZ, [UR6+0x148], UR8 ;  /* 0x0001480806ff75b2 */ /* 0x0008620008000100 */
[----:B------:R4:W1:Y:S02]  /*0c20*/  SYNCS.EXCH.64 URZ, [UR6+0x158], UR4 ;  /* 0x0001580406ff75b2 */ /* 0x0008640008000100 */
[----:B----4-:R-:W-:Y:S01]  /*0c30*/  NOP ;  /* 0x0000000000007918 */ /* 0x010fe20000000000 */
.L_x_13:
[----:B------:R-:W4:Y:S01]  /*0c40*/  SHFL.IDX PT, R2, R75, RZ, 0x1f ;  /* 0x00001fff4b027589 */ /* 0x000f2200000e0000 */
[----:B------:R-:W-:Y:S01]  /*0c50*/  NOP ;  /* 0x0000000000007918 */ /* 0x000fe20000000000 */
[----:B----4-:R-:W-:-:S13]  /*0c60*/  ISETP.NE.AND P0, PT, R2, 0x5, PT ;  /* 0x000000050200780c */ /* 0x010fda0003f05270 */
[----:B------:R-:W-:Y:S05]  /*0c70*/  @P0 BRA `(.L_x_14) ;  /* 0x0000000000580947 */ /* 0x000fea0003800000 */
[----:B--23--:R-:W2:Y:S01]  /*0c80*/  S2UR UR4, SR_CgaCtaId ;  /* 0x00000000000479c3 */ /* 0x00cea20000008800 */
        /* <DEDUP_REMOVED lines=10> */
[----:B--2---:R-:W-:Y:S01]  /*0d30*/  ULEA UR4, UR4, UR5, 0x18 ;  /* 0x0000000504047291 */ /* 0x004fe2000f8ec0ff */
[----:B------:R-:W2:Y:S11]  /*0d40*/  FENCE.VIEW.ASYNC.S ;  /* 0x00000000000073c6 */ /* 0x000eb60000000000 */
[----:B--2---:R4:W2:Y:S01]  /*0d50*/  SYNCS.EXCH.64 URZ, [UR4+0x160], UR8 ;  /* 0x0001600804ff75b2 */ /* 0x0048a20008000100 */
[----:B------:R4:W3:Y:S01]  /*0d60*/  SYNCS.EXCH.64 URZ, [UR4+0x180], UR6 ;  /* 0x0001800604ff75b2 */ /* 0x0008e20008000100 */
[----:B------:R4:W1:Y:S01]  /*0d70*/  SYNCS.EXCH.64 URZ, [UR4+0x168], UR8 ;  /* 0x0001680804ff75b2 */ /* 0x0008620008000100 */
[----:B------:R4:W1:Y:S01]  /*0d80*/  SYNCS.EXCH.64 URZ, [UR4+0x188], UR6 ;  /* 0x0001880604ff75b2 */ /* 0x0008620008000100 */
[----:B------:R4:W1:Y:S01]  /*0d90*/  SYNCS.EXCH.64 URZ, [UR4+0x170], UR8 ;  /* 0x0001700804ff75b2 */ /* 0x0008620008000100 */
[----:B------:R4:W1:Y:S01]  /*0da0*/  SYNCS.EXCH.64 URZ, [UR4+0x190], UR6 ;  /* 0x0001900604ff75b2 */ /* 0x0008620008000100 */
[----:B------:R4:W1:Y:S01]  /*0db0*/  SYNCS.EXCH.64 URZ, [UR4+0x178], UR8 ;  /* 0x0001780804ff75b2 */ /* 0x0008620008000100 */
[----:B------:R4:W1:Y:S02]  /*0dc0*/  SYNCS.EXCH.64 URZ, [UR4+0x198], UR6 ;  /* 0x0001980604ff75b2 */ /* 0x0008640008000100 */
[----:B----4-:R-:W-:Y:S01]  /*0dd0*/  NOP ;  /* 0x0000000000007918 */ /* 0x010fe20000000000 */
.L_x_14:
[----:B------:R-:W4:Y:S01]  /*0de0*/  SHFL.IDX PT, R2, R75, RZ, 0x1f ;  /* 0x00001fff4b027589 */ /* 0x000f2200000e0000 */
[----:B------:R-:W1:Y:S01]  /*0df0*/  S2UR UR45, SR_CgaCtaId ;  /* 0x00000000002d79c3 */ /* 0x000e620000008800 */
[----:B------:R-:W-:Y:S01]  /*0e00*/  NOP ;  /* 0x0000000000007918 */ /* 0x000fe20000000000 */
[----:B----4-:R-:W-:-:S13]  /*0e10*/  ISETP.NE.AND P0, PT, R2, 0x3, PT ;  /* 0x000000030200780c */ /* 0x010fda0003f05270 */
[----:B-1----:R-:W-:Y:S05]  /*0e20*/  @P0 BRA `(.L_x_15) ;  /* 0x0000000000340947 */ /* 0x002fea0003800000 */
[----:B--23--:R-:W-:Y:S01]  /*0e30*/  UMOV UR4, 0x400 ;  /* 0x0000040000047882 */ /* 0x00cfe20000000000 */
[----:B------:R-:W-:Y:S01]  /*0e40*/  UMOV UR6, 0x20 ;  /* 0x0000002000067882 */ /* 0x000fe20000000000 */
[----:B------:R-:W-:Y:S02]  /*0e50*/  ULEA UR4, UR45, UR4, 0x18 ;  /* 0x000000042d047291 */ /* 0x000fe4000f8ec0ff */
[----:B------:R-:W-:-:S04]  /*0e60*/  UIADD3 UR6, UPT, UPT, -UR6, 0x100000, URZ ;  /* 0x0010000006067890 */ /* 0x000fc8000fffe1ff */
[----:B------:R-:W-:Y:S02]  /*0e70*/  USHF.L.U32 UR7, UR6, 0xb, URZ ;  /* 0x0000000b06077899 */ /* 0x000fe400080006ff */
[----:B------:R-:W-:Y:S01]  /*0e80*/  USHF.L.U32 UR6, UR6, 0x1, URZ ;  /* 0x0000000106067899 */ /* 0x000fe200080006ff */
[----:B------:R-:W-:Y:S01]  /*0e90*/  ELECT P0, URZ, PT ;  /* 0x0000000000ff782f */ /* 0x000fe20003800000 */
[----:B------:R-:W1:Y:S10]  /*0ea0*/  FENCE.VIEW.ASYNC.S ;  /* 0x00000000000073c6 */ /* 0x000e740000000000 */
[----:B-1----:R1:W4:Y:S01]  /*0eb0*/  SYNCS.EXCH.64 URZ, [UR4+0x1a0], UR6 ;  /* 0x0001a00604ff75b2 */ /* 0x0023220008000100 */
[----:B------:R1:W2:Y:S01]  /*0ec0*/  SYNCS.EXCH.64 URZ, [UR4+0x1b0], UR6 ;  /* 0x0001b00604ff75b2 */ /* 0x0002a20008000100 */
[----:B------:R1:W3:Y:S01]  /*0ed0*/  SYNCS.EXCH.64 URZ, [UR4+0x1a8], UR6 ;  /* 0x0001a80604ff75b2 */ /* 0x0002e20008000100 */
[----:B------:R1:W1:Y:S01]  /*0ee0*/  SYNCS.EXCH.64 URZ, [UR4+0x1b8], UR6 ;  /* 0x0001b80604ff75b2 */ /* 0x0002620008000100 */
[----:B------:R-:W-:Y:S01]  /*0ef0*/  NOP ;  /* 0x0000000000007918 */ /* 0x000fe20000000000 */
.L_x_15:
[----:B-123--:R-:W1:Y:S01]  /*0f00*/  LDCU UR4, c[0x0][0x36c] ;  /* 0x00006d80ff0477ac */ /* 0x00ee620008000800 */
[----:B------:R-:W-:Y:S01]  /*0f10*/  ISETP.NE.OR P3, PT, R0, 0x2, !P3 ;  /* 0x000000020000780c */ /* 0x000fe20005f65670 */
[----:B------:R-:W-:Y:S01]  /*0f20*/  NOP ;  /* 0x0000000000007918 */ /* 0x000fe20000000000 */
[----:B------:R-:W-:Y:S01]  /*0f30*/  LOP3.LUT R0, R84, 0x1f, RZ, 0xc0, !PT ;  /* 0x0000001f54007812 */ /* 0x000fe200078ec0ff */
[----:B------:R-:W-:Y:S02]  /*0f40*/  UISETP.NE.AND UP4, UPT, UR17, URZ, UPT ;  /* 0x000000ff1100728c */ /* 0x000fe4000bf85270 */
[----:B-1----:R-:W-:-:S09]  /*0f50*/  UISETP.EQ.U32.AND UP5, UPT, UR4, 0x1, UPT ;  /* 0x000000010400788c */ /* 0x002fd2000bfa2070 */
[----:B------:R-:W-:Y:S05]  /*0f60*/  BRA.U !UP5, `(.L_x_16) ;  /* 0x000000010d087547 */ /* 0x000fea000b800000 */
[----:B----4-:R-:W-:Y:S01]  /*0f70*/  UCGABAR_ARV ;  /* 0x00000000000079c7 */ /* 0x010fe20008000000 */
[----:B------:R-:W-:Y:S05]  /*0f80*/  BRA `(.L_x_17) ;  /* 0x0000000000047947 */ /* 0x000fea0003800000 */
.L_x_16:
[----:B----4-:R-:W-:Y:S01]  /*0f90*/  NOP ;  /* 0x0000000000007918 */ /* 0x010fe20000000000 */
.L_x_17:
[----:B------:R-:W1:Y:S01]  /*0fa0*/  S2UR UR7, SR_CTAID.X ;  /* 0x00000000000779c3 */ /* 0x000e620000002500 */
[----:B------:R-:W-:-:S05]  /*0fb0*/  CS2R.32 R76, SR_CgaSize ;  /* 0x00000000004c7805 */ /* 0x000fca0000008a00 */
[----:B------:R-:W-:-:S05]  /*0fc0*/  IMAD R76, R76, -0xa0, RZ ;  /* 0xffffff604c4c7824 */ /* 0x000fca00078e02ff */
[----:B------:R-:W-:-:S14]  /*0fd0*/  R2UR UR5, R76 ;  /* 0x000000004c0572ca */ /* 0x000fdc00000e0000 */
[----:B------:R-:W2:Y:S01]  /*0fe0*/  LDCU UR5, c[0x0][UR5+0x2b0] ;  /* 0x00005600050577ac */ /* 0x000ea20008000800 */
[----:B------:R-:W-:-:S05]  /*0ff0*/  CS2R.32 R76, SR_CgaSize ;  /* 0x00000000004c7805 */ /* 0x000fca0000008a00 */
[----:B------:R-:W-:-:S05]  /*1000*/  IMAD R76, R76, -0xa0, RZ ;  /* 0xffffff604c4c7824 */ /* 0x000fca00078e02ff */
[----:B------:R-:W-:-:S14]  /*1010*/  R2UR UR4, R76 ;  /* 0x000000004c0472ca */ /* 0x000fdc00000e0000 */
[----:B------:R-:W3:Y:S01]  /*1020*/  LDCU UR4, c[0x0][UR4+0x2b4] ;  /* 0x00005680040477ac */ /* 0x000ee20008000800 */
[----:B------:R-:W4:Y:S01]  /*1030*/  S2UR UR8, SR_CTAID.Y ;  /* 0x00000000000879c3 */ /* 0x000f220000002600 */
[----:B------:R-:W-:-:S05]  /*1040*/  CS2R.32 R76, SR_CgaSize ;  /* 0x00000000004c7805 */ /* 0x000fca0000008a00 */
[----:B------:R-:W-:-:S05]  /*1050*/  IMAD R76, R76, -0xa0, RZ ;  /* 0xffffff604c4c7824 */ /* 0x000fca00078e02ff */
[----:B------:R-:W-:-:S14]  /*1060*/  R2UR UR9, R76 ;  /* 0x000000004c0972ca */ /* 0x000fdc00000e0000 */
[----:B------:R-:W3:Y:S01]  /*1070*/  LDCU UR9, c[0x0][UR9+0x2a0] ;  /* 0x00005400090977ac */ /* 0x000ee20008000800 */
[----:B------:R-:W3:Y:S01]  /*1080*/  LDCU UR21, c[0x0][0xb24] ;  /* 0x00016480ff1577ac */ /* 0x000ee20008000800 */
[----:B------:R-:W1:Y:S01]  /*1090*/  S2UR UR36, SR_CTAID.Z ;  /* 0x00000000002479c3 */ /* 0x000e620000002700 */
[----:B------:R-:W-:-:S05]  /*10a0*/  CS2R.32 R76, SR_CgaSize ;  /* 0x00000000004c7805 */ /* 0x000fca0000008a00 */
[----:B------:R-:W-:-:S05]  /*10b0*/  IMAD R76, R76, -0xa0, RZ ;  /* 0xffffff604c4c7824 */ /* 0x000fca00078e02ff */
[----:B------:R-:W-:-:S14]  /*10c0*/  R2UR UR63, R76 ;  /* 0x000000004c3f72ca */ /* 0x000fdc00000e0000 */
[----:B------:R-:W3:Y:S01]  /*10d0*/  LDCU UR63, c[0x0][UR63+0x2a4] ;  /* 0x000054803f3f77ac */ /* 0x000ee20008000800 */
[----:B------:R-:W3:Y:S01]  /*10e0*/  LDCU UR42, c[0x0][0xb24] ;  /* 0x00016480ff2a77ac */ /* 0x000ee20008000800 */
[----:B-1----:R-:W-:Y:S01]  /*10f0*/  I2FP.F32.U32 R3, UR7 ;  /* 0x0000000700037c45 */ /* 0x002fe20008201000 */
[----:B------:R-:W1:Y:S04]  /*1100*/  LDCU UR28, c[0x0][0xb30] ;  /* 0x00016600ff1c77ac */ /* 0x000e680008000800 */
[----:B--2---:R-:W-:Y:S01]  /*1110*/  FMUL R3, R3, UR5 ;  /* 0x0000000503037c20 */ /* 0x004fe20008400000 */
[----:B------:R-:W-:Y:S01]  /*1120*/  USHF.L.U32 UR26, UR45, 0xb, URZ ;  /* 0x0000000b2d1a7899 */ /* 0x000fe200080006ff */
[----:B----4-:R-:W-:Y:S01]  /*1130*/  I2FP.F32.U32 R2, UR8 ;  /* 0x0000000800027c45 */ /* 0x010fe20008201000 */
[----:B---3--:R-:W-:-:S03]  /*1140*/  UISETP.GE.AND UP2, UPT, UR21, 0x1, UPT ;  /* 0x000000011500788c */ /* 0x008fc6000bf46270 */
[----:B------:R-:W2:Y:S01]  /*1150*/  F2I.U32.TRUNC.NTZ R3, R3 ;  /* 0x0000000300037305 */ /* 0x000ea2000020f000 */
[----:B------:R-:W-:Y:S01]  /*1160*/  UMOV UR16, UR7 ;  /* 0x0000000700107c82 */ /* 0x000fe20008000000 */
[----:B------:R-:W-:Y:S01]  /*1170*/  FMUL R2, R2, UR4 ;  /* 0x0000000402027c20 */ /* 0x000fe20008400000 */
[----:B------:R-:W-:-:S05]  /*1180*/  UMOV UR20, UR8 ;  /* 0x0000000800147c82 */ /* 0x000fca0008000000 */
[----:B------:R-:W3:Y:S01]  /*1190*/  F2I.U32.TRUNC.NTZ R2, R2 ;  /* 0x0000000200027305 */ /* 0x000ee2000020f000 */
[----:B--2---:R-:W-:Y:S02]  /*11a0*/  R2UR UR4, R3 ;  /* 0x00000000030472ca */ /* 0x004fe400000e0000 */
[----:B---3--:R-:W-:Y:S02]  /*11b0*/  R2UR UR6, R2 ;  /* 0x00000000020672ca */ /* 0x008fe400000e0000 */
[----:B------:R-:W-:-:S09]  /*11c0*/  PRMT R2, RZ, 0x7610, R2 ;  /* 0x00007610ff027816 */ /* 0x000fd20000000002 */
[----:B------:R-:W-:-:S04]  /*11d0*/  UIADD3 UR5, UPT, UPT, -UR4, URZ, URZ ;  /* 0x000000ff04057290 */ /* 0x000fc8000fffe1ff */
[----:B------:R-:W-:Y:S02]  /*11e0*/  UIMAD UR5, UR9, UR5, UR7 ;  /* 0x00000005090572a4 */ /* 0x000fe4000f8e0207 */
[----:B------:R-:W-:-:S04]  /*11f0*/  UIADD3 UR4, UPT, UPT, -UR6, URZ, URZ ;  /* 0x000000ff06047290 */ /* 0x000fc8000fffe1ff */
[----:B------:R-:W-:Y:S01]  /*1200*/  IMAD.U32 R76, RZ, RZ, UR5 ;  /* 0x00000005ff4c7e24 */ /* 0x000fe2000f8e00ff */
[----:B------:R-:W-:Y:S01]  /*1210*/  UIMAD UR63, UR63, UR4, UR8 ;  /* 0x000000043f3f72a4 */ /* 0x000fe2000f8e0208 */
[----:B-1----:R-:W-:Y:S11]  /*1220*/  BRA.U UP4, `(.L_x_18) ;  /* 0x0000000104287547 */ /* 0x002ff6000b800000 */
[----:B------:R-:W-:Y:S01]  /*1230*/  R2UR UR4, R76 ;  /* 0x000000004c0472ca */ /* 0x000fe200000e0000 */
[----:B------:R-:W-:Y:S02]  /*1240*/  UISETP.NE.AND UP0, UPT, UR63, URZ, UPT ;  /* 0x000000ff3f00728c */ /* 0x000fe4000bf05270 */
[----:B------:R-:W-:-:S10]  /*1250*/  UISETP.NE.AND UP1, UPT, UR63, 0x1, UPT ;  /* 0x000000013f00788c */ /* 0x000fd4000bf25270 */
[----:B------:R-:W-:-:S04]  /*1260*/  UISETP.EQ.OR UP0, UPT, UR4, URZ, !UP0 ;  /* 0x000000ff0400728c */ /* 0x000fc8000c702670 */
[----:B------:R-:W-:Y:S02]  /*1270*/  USEL UR5, URZ, 0x1, !UP0 ;  /* 0x00000001ff057887 */ /* 0x000fe4000c000000 */
[----:B------:R-:W-:Y:S02]  /*1280*/  UISETP.NE.AND UP0, UPT, UR4, URZ, UPT ;  /* 0x000000ff0400728c */ /* 0x000fe4000bf05270 */
[----:B------:R-:W-:-:S04]  /*1290*/  USEL UR4, URZ, 0x2, UP1 ;  /* 0x00000002ff047887 */ /* 0x000fc80008800000 */
[----:B------:R-:W-:-:S04]  /*12a0*/  USEL UR4, UR4, 0x2, UP0 ;  /* 0x0000000204047887 */ /* 0x000fc80008000000 */
[----:B------:R-:W-:-:S06]  /*12b0*/  UIADD3 UR4, UPT, UPT, UR5, UR4, URZ ;  /* 0x0000000405047290 */ /* 0x000fcc000fffe0ff */
[----:B------:R-:W-:Y:S02]  /*12c0*/  MOV R2, UR4 ;  /* 0x0000000400027c02 */ /* 0x000fe40008000f00 */
.L_x_18:
[----:B------:R-:W-:Y:S05]  /*12d0*/  BRA.U !UP2, `(.L_x_19) ;  /* 0x000000010ad47547 */ /* 0x000fea000b800000 */
[----:B------:R-:W1:Y:S01]  /*12e0*/  LDCU.128 UR12, c[0x0][0xb10] ;  /* 0x00016200ff0c77ac */ /* 0x000e620008000c00 */
[----:B------:R-:W2:Y:S01]  /*12f0*/  LDCU UR6, c[0x0][0x370] ;  /* 0x00006e00ff0677ac */ /* 0x000ea20008000800 */
[----:B------:R-:W3:Y:S01]  /*1300*/  LDCU UR5, c[0x0][0x374] ;  /* 0x00006e80ff0577ac */ /* 0x000ee20008000800 */
[----:B------:R-:W4:Y:S01]  /*1310*/  LDCU UR27, c[0x0][0xb0c] ;  /* 0x00016180ff1b77ac */ /* 0x000f220008000800 */
[----:B------:R-:W4:Y:S01]  /*1320*/  LDCU UR4, c[0x0][0xb20] ;  /* 0x00016400ff0477ac */ /* 0x000f220008000800 */
[----:B------:R-:W4:Y:S01]  /*1330*/  LDCU.64 UR8, c[0x0][0xb28] ;  /* 0x00016500ff0877ac */ /* 0x000f220008000a00 */
[----:B-1----:R-:W-:Y:S02]  /*1340*/  UISETP.NE.AND UP0, UPT, UR14, 0x1, UPT ;  /* 0x000000010e00788c */ /* 0x002fe4000bf05270 */
[----:B---3--:R-:W-:Y:S02]  /*1350*/  UIMAD.WIDE.U32 UR10, UR5, UR15, URZ ;  /* 0x0000000f050a72a5 */ /* 0x008fe4000f8e00ff */
[----:B--2---:R-:W-:-:S02]  /*1360*/  UIMAD.WIDE.U32 UR22, UR6, UR12, URZ ;  /* 0x0000000c061672a5 */ /* 0x004fc4000f8e00ff */
[----:B----4-:R-:W-:Y:S02]  /*1370*/  UISETP.NE.AND UP1, UPT, UR27, 0x1, UPT ;  /* 0x000000011b00788c */ /* 0x010fe4000bf25270 */
[----:B------:R-:W-:Y:S01]  /*1380*/  UISETP.NE.AND UP2, UPT, UR21, 0x1, UPT ;  /* 0x000000011500788c */ /* 0x000fe2000bf45270 */
[----:B------:R-:W-:Y:S02]  /*1390*/  UMOV UR10, UR11 ;  /* 0x0000000b000a7c82 */ /* 0x000fe40008000000 */
[----:B------:R-:W-:Y:S01]  /*13a0*/  UMOV UR22, UR23 ;  /* 0x0000001700167c82 */ /* 0x000fe20008000000 */
[----:B------:R-:W-:Y:S02]  /*13b0*/  @UP0 USHF.R.U32.HI UR5, URZ, UR4, UR10 ;  /* 0x00000004ff050299 */ /* 0x000fe4000801160a */
[----:B------:R-:W-:Y:S02]  /*13c0*/  UIMAD.WIDE.U32 UR24, UR20, UR15, URZ ;  /* 0x0000000f141872a5 */ /* 0x000fe4000f8e00ff */
[----:B------:R-:W-:-:S02]  /*13d0*/  UIMAD.WIDE.U32 UR10, UR5, UR8, URZ ;  /* 0x00000008050a72a5 */ /* 0x000fc4000f8e00ff */
[----:B------:R-:W-:Y:S02]  /*13e0*/  @UP1 USHF.R.U32.HI UR6, URZ, UR13, UR22 ;  /* 0x0000000dff061299 */ /* 0x000fe40008011616 */
[----:B------:R-:W-:Y:S02]  /*13f0*/  UIMAD.WIDE.U32 UR18, UR16, UR12, URZ ;  /* 0x0000000c101272a5 */ /* 0x000fe4000f8e00ff */
[----:B------:R-:W-:Y:S01]  /*1400*/  UIMAD.WIDE.U32 UR22, UR6, UR8, URZ ;  /* 0x00000008061672a5 */ /* 0x000fe2000f8e00ff */
[----:B------:R-:W-:Y:S01]  /*1410*/  UMOV UR24, UR25 ;  /* 0x0000001900187c82 */ /* 0x000fe20008000000 */
[----:B------:R-:W-:Y:S01]  /*1420*/  UMOV UR10, UR11 ;  /* 0x0000000b000a7c82 */ /* 0x000fe20008000000 */
[----:B------:R-:W-:Y:S02]  /*1430*/  USHF.R.U32.HI UR24, URZ, UR4, UR24 ;  /* 0x00000004ff187299 */ /* 0x000fe40008011618 */
[----:B------:R-:W-:Y:S02]  /*1440*/  @UP2 USHF.R.U32.HI UR5, URZ, UR9, UR10 ;  /* 0x00000009ff052299 */ /* 0x000fe4000801160a */
[----:B------:R-:W-:Y:S01]  /*1450*/  UMOV UR7, UR23 ;  /* 0x0000001700077c82 */ /* 0x000fe20008000000 */
[----:B------:R-:W-:Y:S01]  /*1460*/  UMOV UR18, UR19 ;  /* 0x0000001300127c82 */ /* 0x000fe20008000000 */
[----:B------:R-:W-:-:S02]  /*1470*/  @UP2 USHF.R.U32.HI UR6, URZ, UR9, UR7 ;  /* 0x00000009ff062299 */ /* 0x000fc40008011607 */
[----:B------:R-:W-:Y:S02]  /*1480*/  USHF.R.U32.HI UR13, URZ, UR13, UR18 ;  /* 0x0000000dff0d7299 */ /* 0x000fe40008011612 */
[----:B------:R-:W-:Y:S02]  /*1490*/  USEL UR4, UR20, UR24, !UP0 ;  /* 0x0000001814047287 */ /* 0x000fe4000c000000 */
[----:B------:R-:W-:Y:S02]  /*14a0*/  UIMAD UR7, UR5, UR21, URZ ;  /* 0x00000015050772a4 */ /* 0x000fe4000f8e02ff */
[----:B------:R-:W-:Y:S02]  /*14b0*/  USEL UR5, UR16, UR13, !UP1 ;  /* 0x0000000d10057287 */ /* 0x000fe4000c800000 */
[----:B------:R-:W-:Y:S02]  /*14c0*/  UIMAD UR12, UR6, UR21, URZ ;  /* 0x00000015060c72a4 */ /* 0x000fe4000f8e02ff */
[----:B------:R-:W-:-:S02]  /*14d0*/  UISETP.GE.AND UP0, UPT, UR4, UR7, UPT ;  /* 0x000000070400728c */ /* 0x000fc4000bf06270 */
[----:B------:R-:W-:Y:S02]  /*14e0*/  UIMAD.WIDE.U32 UR10, UR4, UR8, URZ ;  /* 0x00000008040a72a5 */ /* 0x000fe4000f8e00ff */
[----:B------:R-:W-:Y:S02]  /*14f0*/  UISETP.GE.OR UP0, UPT, UR5, UR12, UP0 ;  /* 0x0000000c0500728c */ /* 0x000fe40008706670 */
[----:B------:R-:W-:Y:S02]  /*1500*/  UIMAD.WIDE.U32 UR12, UR5, UR8, URZ ;  /* 0x00000008050c72a5 */ /* 0x000fe4000f8e00ff */
[----:B------:R-:W-:Y:S01]  /*1510*/  UIADD3 UR10, UPT, UPT, -UR4, URZ, URZ ;  /* 0x000000ff040a7290 */ /* 0x000fe2000fffe1ff */
[----:B------:R-:W-:Y:S01]  /*1520*/  UMOV UR8, UR11 ;  /* 0x0000000b00087c82 */ /* 0x000fe20008000000 */
[----:B------:R-:W-:Y:S02]  /*1530*/  UIADD3 UR11, UPT, UPT, -UR5, URZ, URZ ;  /* 0x000000ff050b7290 */ /* 0x000fe4000fffe1ff */
[----:B------:R-:W-:-:S03]  /*1540*/  USHF.R.U32.HI UR8, URZ, UR9, UR8 ;  /* 0x00000009ff087299 */ /* 0x000fc60008011608 */
[----:B------:R-:W-:Y:S01]  /*1550*/  @!UP0 UMOV UR7, UR13 ;  /* 0x0000000d00078c82 */ /* 0x000fe20008000000 */
[----:B------:R-:W-:Y:S02]  /*1560*/  UIMAD UR20, UR14, UR10, UR20 ;  /* 0x0000000a0e1472a4 */ /* 0x000fe4000f8e0214 */
[----:B------:R-:W-:Y:S02]  /*1570*/  USEL UR8, UR4, UR8, !UP2 ;  /* 0x0000000804087287 */ /* 0x000fe4000d000000 */
[----:B------:R-:W-:Y:S02]  /*1580*/  @!UP0 USHF.R.U32.HI UR7, URZ, UR9, UR7 ;  /* 0x00000009ff078299 */ /* 0x000fe40008011607 */
[----:B------:R-:W-:Y:S02]  /*1590*/  UIADD3 UR9, UPT, UPT, -UR8, URZ, URZ ;  /* 0x000000ff08097290 */ /* 0x000fe4000fffe1ff */
[----:B------:R-:W-:Y:S02]  /*15a0*/  @!UP0 USEL UR7, UR5, UR7, !UP2 ;  /* 0x0000000705078287 */ /* 0x000fe4000d000000 */
[----:B------:R-:W-:-:S02]  /*15b0*/  UIMAD UR9, UR21, UR9, UR4 ;  /* 0x00000009150972a4 */ /* 0x000fc4000f8e0204 */
[----:B------:R-:W-:Y:S02]  /*15c0*/  @!UP0 UIADD3 UR8, UPT, UPT, UR8, -UR7, URZ ;  /* 0x8000000708088290 */ /* 0x000fe4000fffe0ff */
[----:B------:R-:W-:Y:S02]  /*15d0*/  @!UP0 UIMAD UR6, UR9, UR6, UR7 ;  /* 0x00000006090682a4 */ /* 0x000fe4000f8e0207 */
[----:B------:R-:W-:Y:S02]  /*15e0*/  @!UP0 UIMAD UR4, UR8, UR21, UR5 ;  /* 0x00000015080482a4 */ /* 0x000fe4000f8e0205 */
[----:B------:R-:W-:Y:S02]  /*15f0*/  UIMAD UR16, UR27, UR11, UR16 ;  /* 0x0000000b1b1072a4 */ /* 0x000fe4000f8e0210 */
[----:B------:R-:W-:Y:S01]  /*1600*/  UIMAD UR20, UR4, UR14, UR20 ;  /* 0x0000000e041472a4 */ /* 0x000fe2000f8e0214 */
[----:B------:R-:W-:Y:S02]  /*1610*/  @!UP0 UMOV UR5, UR6 ;  /* 0x0000000600058c82 */ /* 0x000fe40008000000 */
[----:B------:R-:W-:-:S12]  /*1620*/  UIMAD UR16, UR5, UR27, UR16 ;  /* 0x0000001b051072a4 */ /* 0x000fd8000f8e0210 */
.L_x_19:
[----:B------:R-:W-:Y:S02]  /*1630*/  UISETP.NE.AND UP1, UPT, UR28, 0x1, UPT ;  /* 0x000000011c00788c */ /* 0x000fe4000bf25270 */
[----:B------:R-:W-:Y:S02]  /*1640*/  UISETP.NE.AND UP0, UPT, UR17, 0x2, UPT ;  /* 0x000000021100788c */ /* 0x000fe4000bf05270 */
[----:B------:R-:W-:-:S05]  /*1650*/  ULOP3.LUT UR24, UR26, 0x800, URZ, 0xc0, !UPT ;  /* 0x000008001a187892 */ /* 0x000fca000f8ec0ff */
[----:B------:R-:W-:Y:S07]  /*1660*/  BRA.U UP1, `(.L_x_20) ;  /* 0x0000000101447547 */ /* 0x000fee000b800000 */
[----:B------:R-:W1:Y:S01]  /*1670*/  LDCU.128 UR8, c[0x0][0xb10] ;  /* 0x00016200ff0877ac */ /* 0x000e620008000c00 */
[----:B------:R-:W2:Y:S01]  /*1680*/  LDCU UR12, c[0x0][0xb0c] ;  /* 0x00016180ff0c77ac */ /* 0x000ea20008000800 */
[----:B------:R-:W3:Y:S01]  /*1690*/  LDCU UR13, c[0x0][0xb20] ;  /* 0x00016400ff0d77ac */ /* 0x000ee20008000800 */
[----:B-1----:R-:W-:Y:S02]  /*16a0*/  UIMAD.WIDE.U32 UR6, UR16, UR8, URZ ;  /* 0x00000008100672a5 */ /* 0x002fe4000f8e00ff */
[----:B------:R-:W-:Y:S02]  /*16b0*/  UIMAD.WIDE.U32 UR4, UR20, UR11, URZ ;  /* 0x0000000b140472a5 */ /* 0x000fe4000f8e00ff */
[----:B--2---:R-:W-:Y:S02]  /*16c0*/  UISETP.NE.AND UP2, UPT, UR12, 0x1, UPT ;  /* 0x000000010c00788c */ /* 0x004fe4000bf45270 */
[----:B------:R-:W-:Y:S01]  /*16d0*/  UISETP.NE.AND UP1, UPT, UR10, 0x1, UPT ;  /* 0x000000010a00788c */ /* 0x000fe2000bf25270 */
[----:B------:R-:W-:-:S02]  /*16e0*/  UMOV UR6, UR7 ;  /* 0x0000000700067c82 */ /* 0x000fc40008000000 */
[----:B------:R-:W-:Y:S01]  /*16f0*/  UMOV UR4, UR5 ;  /* 0x0000000500047c82 */ /* 0x000fe20008000000 */
[----:B------:R-:W-:Y:S02]  /*1700*/  USHF.R.U32.HI UR6, URZ, UR9, UR6 ;  /* 0x00000009ff067299 */ /* 0x000fe40008011606 */
[----:B---3--:R-:W-:Y:S02]  /*1710*/  USHF.R.U32.HI UR4, URZ, UR13, UR4 ;  /* 0x0000000dff047299 */ /* 0x008fe40008011604 */
[----:B------:R-:W-:Y:S02]  /*1720*/  USEL UR5, UR16, UR6, !UP2 ;  /* 0x0000000610057287 */ /* 0x000fe4000d000000 */
[----:B------:R-:W-:-:S04]  /*1730*/  USEL UR4, UR20, UR4, !UP1 ;  /* 0x0000000414047287 */ /* 0x000fc8000c800000 */
[----:B------:R-:W-:Y:S02]  /*1740*/  UIADD3 UR6, UPT, UPT, UR5, -UR4, URZ ;  /* 0x8000000405067290 */ /* 0x000fe4000fffe0ff */
[----:B------:R-:W-:Y:S02]  /*1750*/  UIADD3 UR4, UPT, UPT, -UR5, UR4, URZ ;  /* 0x0000000405047290 */ /* 0x000fe4000fffe1ff */
[----:B------:R-:W-:Y:S02]  /*1760*/  UIMAD UR20, UR6, UR10, UR20 ;  /* 0x0000000a061472a4 */ /* 0x000fe4000f8e0214 */
[----:B------:R-:W-:-:S12]  /*1770*/  UIMAD UR16, UR4, UR12, UR16 ;  /* 0x0000000c041072a4 */ /* 0x000fd8000f8e0210 */
.L_x_20:
[----:B------:R-:W-:Y:S05]  /*1780*/  BRA.U !UP5, `(.L_x_21) ;  /* 0x000000010d0c7547 */ /* 0x000fea000b800000 */
[----:B------:R-:W-:Y:S01]  /*1790*/  UCGABAR_WAIT ;  /* 0x0000000000007dc7 */ /* 0x000fe20008000000 */
[----:B------:R-:W-:Y:S01]  /*17a0*/  CCTL.IVALL ;  /* 0x00000000ff00798f */ /* 0x000fe20002000000 */
[----:B------:R-:W-:Y:S05]  /*17b0*/  BRA `(.L_x_22) ;  /* 0x0000000000047947 */ /* 0x000fea0003800000 */
.L_x_21:
[----:B------:R-:W-:Y:S06]  /*17c0*/  BAR.SYNC.DEFER_BLOCKING 0x0 ;  /* 0x0000000000007b1d */ /* 0x000fec0000010000 */
.L_x_22:
[----:B------:R-:W-:Y:S05]  /*17d0*/  BRA.U UP0, `(.L_x_23) ;  /* 0x0000001900947547 */ /* 0x000fea000b800000 */
[----:B------:R-:W1:Y:S01]  /*17e0*/  LDCU UR6, c[0x0][0x38c] ;  /* 0x00007180ff0677ac */ /* 0x000e620008000800 */
[----:B------:R-:W-:Y:S01]  /*17f0*/  PLOP3.LUT P1, PT, PT, PT, UP3, 0x80, 0x8 ;  /* 0x000000000008781c */ /* 0x000fe20003f2f038 */
[----:B------:R-:W-:Y:S01]  /*1800*/  IMAD.MOV.U32 R12, RZ, RZ, 0x1 ;  /* 0x00000001ff0c7424 */ /* 0x000fe200078e00ff */
[----:B------:R-:W-:Y:S01]  /*1810*/  ISETP.EQ.OR P2, PT, R0, RZ, P3 ;  /* 0x000000ff0000720c */ /* 0x000fe20001f42670 */
[----:B------:R-:W-:Y:S01]  /*1820*/  UISETP.NE.AND UP1, UPT, UR17, URZ, UPT ;  /* 0x000000ff1100728c */ /* 0x000fe2000bf25270 */
[----:B------:R-:W-:Y:S02]  /*1830*/  PLOP3.LUT P1, PT, P1, PT, PT, 0x8, 0x80 ;  /* 0x000000000080781c */ /* 0x000fe40000f2e170 */
[----:B------:R-:W-:Y:S01]  /*1840*/  CS2R R10, SRZ ;  /* 0x00000000000a7805 */ /* 0x000fe2000001ff00 */
[----:B------:R-:W-:Y:S01]  /*1850*/  IMAD.MOV.U32 R9, RZ, RZ, RZ ;  /* 0x000000ffff097224 */ /* 0x000fe200078e00ff */
[----:B------:R-:W2:Y:S01]  /*1860*/  LDCU UR39, c[0x0][0x370] ;  /* 0x00006e00ff2777ac */ /* 0x000ea20008000800 */
[----:B------:R-:W-:Y:S01]  /*1870*/  IMAD.MOV.U32 R8, RZ, RZ, 0x1 ;  /* 0x00000001ff087424 */ /* 0x000fe200078e00ff */
[----:B------:R-:W3:Y:S01]  /*1880*/  LDCU.64 UR28, c[0x0][0x348] ;  /* 0x00006900ff1c77ac */ /* 0x000ee20008000a00 */
[----:B------:R-:W-:-:S02]  /*1890*/  USHF.R.U32.HI UR44, URZ, 0x6, UR24 ;  /* 0x00000006ff2c7899 */ /* 0x000fc40008011618 */
[----:B-1----:R-:W-:Y:S02]  /*18a0*/  UIADD3 UR5, UPT, UPT, UR6, 0x3f, URZ ;  /* 0x0000003f06057890 */ /* 0x002fe4000fffe0ff */
[----:B------:R-:W-:Y:S02]  /*18b0*/  UIADD3 UR46, UPT, UPT, UR6, 0x7e, URZ ;  /* 0x0000007e062e7890 */ /* 0x000fe4000fffe0ff */
[----:B------:R-:W-:Y:S01]  /*18c0*/  USHF.R.S32.HI UR4, URZ, 0x1f, UR5 ;  /* 0x0000001fff047899 */ /* 0x000fe20008011405 */
[----:B------:R-:W1:Y:S03]  /*18d0*/  LDCU UR38, c[0x0][0x374] ;  /* 0x00006e80ff2677ac */ /* 0x000e660008000800 */
[----:B------:R-:W-:Y:S02]  /*18e0*/  ULEA.HI UR4, UR4, UR5, URZ, 0x6 ;  /* 0x0000000504047291 */ /* 0x000fe4000f8f30ff */
[----:B------:R-:W-:-:S02]  /*18f0*/  USEL UR25, UR37, 0x2, UP1 ;  /* 0x0000000225197887 */ /* 0x000fc40008800000 */
[----:B------:R-:W-:Y:S02]  /*1900*/  USHF.R.S32.HI UR41, URZ, 0x6, UR4 ;  /* 0x00000006ff297899 */ /* 0x000fe40008011404 */
[----:B------:R-:W-:Y:S02]  /*1910*/  UIADD3 UR4, UPT, UPT, UR6, -0x1, URZ ;  /* 0xffffffff06047890 */ /* 0x000fe4000fffe0ff */
[----:B------:R-:W-:Y:S02]  /*1920*/  UISETP.LT.U32.AND UP0, UPT, UR41, 0x11, UPT ;  /* 0x000000112900788c */ /* 0x000fe4000bf01070 */
[----:B------:R-:W-:Y:S02]  /*1930*/  UISETP.GE.U32.AND UP2, UPT, UR4, -0x7f, UPT ;  /* 0xffffff810400788c */ /* 0x000fe4000bf46070 */
[----:B------:R-:W-:Y:S01]  /*1940*/  USEL UR40, UR41, 0x11, UP0 ;  /* 0x0000001129287887 */ /* 0x000fe20008000000 */
[----:B------:R-:W-:-:S03]  /*1950*/  UMOV UR5, URZ ;  /* 0x000000ff00057c82 */ /* 0x000fc60008000000 */
[----:B------:R-:W-:Y:S02]  /*1960*/  UIADD3 UR21, UPT, UPT, UR40, -0x1, URZ ;  /* 0xffffffff28157890 */ /* 0x000fe4000fffe0ff */
[----:B------:R-:W-:-:S03]  /*1970*/  UIADD3 UR43, UPT, UPT, UR41, -UR40, URZ ;  /* 0x80000028292b7290 */ /* 0x000fc6000fffe0ff */
[----:B------:R-:W-:-:S04]  /*1980*/  @UP2 UIADD3 UR21, UPT, UPT, UR40, URZ, URZ ;  /* 0x000000ff28152290 */ /* 0x000fc8000fffe0ff */
[----:B-123--:R-:W-:-:S12]  /*1990*/  UIADD3 UR21, UPT, UPT, UR21, 0x1, URZ ;  /* 0x0000000115157890 */ /* 0x00efd8000fffe0ff */
.L_x_43:
[----:B------:R-:W-:Y:S01]  /*19a0*/  UISETP.NE.AND UP0, UPT, UR45, URZ, UPT ;  /* 0x000000ff2d00728c */ /* 0x000fe2000bf05270 */
[----:B------:R-:W1:Y:S08]  /*19b0*/  S2UR UR45, SR_CgaCtaId ;  /* 0x00000000002d79c3 */ /* 0x000e700000008800 */
[----:B------:R-:W-:Y:S05]  /*19c0*/  BRA.U UP0, `(.L_x_24) ;  /* 0x0000000100347547 */ /* 0x000fea000b800000 */
[----:B------:R-:W2:Y:S01]  /*19d0*/  S2R R0, SR_CgaCtaId ;  /* 0x0000000000007919 */ /* 0x000ea20000008800 */
[----:B------:R-:W-:-:S04]  /*19e0*/  MOV R2, 0x400 ;  /* 0x0000040000027802 */ /* 0x000fc80000000f00 */
[----:B--2---:R-:W-:Y:S02]  /*19f0*/  LEA R0, R0, R2, 0x18 ;  /* 0x0000000200007211 */ /* 0x004fe400078ec0ff */
[----:B------:R-:W-:-:S03]  /*1a00*/  SHF.L.U32 R2, R8, 0x1f, RZ ;  /* 0x0000001f08027819 */ /* 0x000fc600000006ff */
[----:B------:R-:W-:-:S04]  /*1a10*/  IMAD R0, R9, 0x8, R0 ;  /* 0x0000000809007824 */ /* 0x000fc800078e0200 */
[----:B------:R-:W2:Y:S02]  /*1a20*/  SYNCS.PHASECHK.TRANS64.TRYWAIT P0, [R0+URZ+0x1b0], R2 ;  /* 0x0001b002000075a7 */ /* 0x000ea400080011ff */
[----:B--2---:R-:W-:Y:S05]  /*1a30*/  @!P0 BRA `(.L_x_25) ;  /* 0x0000006400a88947 */ /* 0x004fea0003800000 */
.L_x_126:
[----:B------:R-:W-:Y:S01]  /*1a40*/  VIADD R9, R9, 0x1 ;  /* 0x0000000109097836 */ /* 0x000fe20000000000 */
[----:B------:R2:W-:Y:S04]  /*1a50*/  SYNCS.ARRIVE.TRANS64.A1T0 RZ, [R0+URZ+0x1a0], RZ ;  /* 0x0001a0ff00ff79a7 */ /* 0x0005e800081000ff */
[----:B------:R-:W-:-:S04]  /*1a60*/  ISETP.NE.AND P0, PT, R9, 0x2, PT ;  /* 0x000000020900780c */ /* 0x000fc80003f05270 */
[----:B------:R-:W-:Y:S02]  /*1a70*/  SEL R9, R9, RZ, P0 ;  /* 0x000000ff09097207 */ /* 0x000fe40000000000 */
[----:B--2---:R-:W-:-:S04]  /*1a80*/  SEL R0, RZ, 0x1, P0 ;  /* 0x00000001ff007807 */ /* 0x004fc80000000000 */
[----:B------:R-:W-:-:S07]  /*1a90*/  LOP3.LUT R8, R8, R0, RZ, 0x3c, !PT ;  /* 0x0000000008087212 */ /* 0x000fce00078e3cff */
.L_x_24:
[----:B------:R-:W-:Y:S01]  /*1aa0*/  UMOV UR6, 0x400 ;  /* 0x0000040000067882 */ /* 0x000fe20000000000 */
[----:B------:R-:W-:Y:S01]  /*1ab0*/  SHF.L.U32 R0, R12, 0x1f, RZ ;  /* 0x0000001f0c007819 */ /* 0x000fe200000006ff */
[----:B-1----:R-:W-:Y:S02]  /*1ac0*/  ULEA UR6, UR45, UR6, 0x18 ;  /* 0x000000062d067291 */ /* 0x002fe4000f8ec0ff */
[----:B------:R-:W-:Y:S02]  /*1ad0*/  UISETP.GE.U32.AND UP0, UPT, UR46, 0x7f, UPT ;  /* 0x0000007f2e00788c */ /* 0x000fe4000bf06070 */
[----:B------:R-:W-:Y:S02]  /*1ae0*/  ULEA UR4, UR5, UR6, 0x3 ;  /* 0x0000000605047291 */ /* 0x000fe4000f8e18ff */
[----:B------:R-:W-:Y:S02]  /*1af0*/  USHF.L.U32 UR11, UR20, 0x7, URZ ;  /* 0x00000007140b7899 */ /* 0x000fe400080006ff */
[----:B------:R-:W-:Y:S01]  /*1b00*/  ULEA UR35, UR16, UR44, 0x6 ;  /* 0x0000002c10237291 */ /* 0x000fe2000f8e30ff */
[----:B------:R-:W-:-:S04]  /*1b10*/  UMOV UR13, URZ ;  /* 0x000000ff000d7c82 */ /* 0x000fc80008000000 */
[----:B------:R1:W2:Y:S01]  /*1b20*/  SYNCS.PHASECHK.TRANS64.TRYWAIT P0, [UR4+0x88], R0 ;  /* 0x00008800ff0075a7 */ /* 0x0002a20008001104 */
[----:B------:R-:W-:Y:S06]  /*1b30*/  BRA.U !UP0, `(.L_x_26) ;  /* 0x0000000108bc7547 */ /* 0x000fec000b800000 */
[----:B------:R-:W-:Y:S01]  /*1b40*/  UMOV UR7, URZ ;  /* 0x000000ff00077c82 */ /* 0x000fe20008000000 */
[----:B------:R-:W-:-:S05]  /*1b50*/  UMOV UR4, UR5 ;  /* 0x0000000500047c82 */ /* 0x000fca0008000000 */
.L_x_32:
[----:B------:R-:W-:Y:S01]  /*1b60*/  ULEA UR33, UR4, UR6, 0x3 ;  /* 0x0000000604217291 */ /* 0x000fe2000f8e18ff */
[----:B--2---:R-:W-:Y:S01]  /*1b70*/  @!P3 MOV R2, 0x3000 ;  /* 0x000030000002b802 */ /* 0x004fe20000000f00 */
[----:B--2-4-:R-:W-:Y:S10]  /*1b80*/  @P0 BRA `(.L_x_27) ;  /* 0x00000000000c0947 */ /* 0x014ff40003800000 */
[----:B------:R-:W-:-:S04]  /*1b90*/  SHF.L.U32 R3, R12, 0x1f, RZ ;  /* 0x0000001f0c037819 */ /* 0x000fc800000006ff */
[----:B------:R-:W2:Y:S02]  /*1ba0*/  SYNCS.PHASECHK.TRANS64.TRYWAIT P0, [UR33+0x88], R3 ;  /* 0x00008803ff0075a7 */ /* 0x000ea40008001121 */
[----:B--2---:R-:W-:Y:S05]  /*1bb0*/  @!P0 BRA `(.L_x_28) ;  /* 0x00000064005c8947 */ /* 0x004fea0003800000 */
.L_x_27:
[----:B------:R2:W-:Y:S01]  /*1bc0*/  @!P3 SYNCS.ARRIVE.TRANS64 RZ, [UR33], R2 ;  /* 0x00000002ffffb9a7 */ /* 0x0005e20008000021 */
[----:B------:R-:W-:-:S04]  /*1bd0*/  ULOP3.LUT UR5, UR25, 0x2, URZ, 0xfc, !UPT ;  /* 0x0000000219057892 */ /* 0x000fc8000f8efcff */
[----:B------:R-:W-:-:S09]  /*1be0*/  UISETP.NE.AND UP0, UPT, UR5, 0x2, UPT ;  /* 0x000000020500788c */ /* 0x000fd2000bf05270 */
[----:B------:R-:W-:Y:S05]  /*1bf0*/  BRA.U UP0, `(.L_x_29) ;  /* 0x0000000100047547 */ /* 0x000fea000b800000 */
[----:B------:R-:W-:Y:S05]  /*1c00*/  BPT.TRAP 0x1 ;  /* 0x000000040000795c */ /* 0x000fea0000300000 */
.L_x_29:
[----:B------:R-:W-:Y:S04]  /*1c10*/  BSSY.RECONVERGENT B0, `(.L_x_30) ;  /* 0x0000003000007945 */ /* 0x000fe80003800200 */
[----:B------:R-:W-:Y:S05]  /*1c20*/  @P2 BRA `(.L_x_31) ;  /* 0x0000000000042947 */ /* 0x000fea0003800000 */
[----:B------:R-:W-:Y:S05]  /*1c30*/  BPT.TRAP 0x1 ;  /* 0x000000040000795c */ /* 0x000fea0000300000 */
.L_x_31:
[----:B------:R-:W-:Y:S05]  /*1c40*/  BSYNC.RECONVERGENT B0 ;  /* 0x0000000000007941 */ /* 0x000fea0003800200 */
.L_x_30:
[----:B------:R-:W-:Y:S02]  /*1c50*/  UIADD3 UR5, UPT, UPT, UR4, 0x1, URZ ;  /* 0x0000000104057890 */ /* 0x000fe4000fffe0ff */
[----:B------:R-:W-:Y:S02]  /*1c60*/  ULEA UR32, UR4, UR24, 0xc ;  /* 0x0000001804207291 */ /* 0x000fe4000f8e60ff */
[----:B------:R-:W-:Y:S02]  /*1c70*/  UISETP.NE.AND UP0, UPT, UR5, 0x11, UPT ;  /* 0x000000110500788c */ /* 0x000fe4000bf05270 */
[----:B------:R-:W-:Y:S02]  /*1c80*/  UIADD3 UR16, UP1, UPT, UR28, 0x80, URZ ;  /* 0x000000801c107890 */ /* 0x000fe4000ff3e0ff */
[----:B------:R-:W-:Y:S02]  /*1c90*/  USEL UR9, URZ, 0x1, UP0 ;  /* 0x00000001ff097887 */ /* 0x000fe40008000000 */
[----:B------:R-:W-:-:S02]  /*1ca0*/  USEL UR5, UR5, URZ, UP0 ;  /* 0x000000ff05057287 */ /* 0x000fc40008000000 */
[----:B------:R-:W-:Y:S02]  /*1cb0*/  UIADD3 UR14, UP0, UPT, UR28, 0x180, URZ ;  /* 0x000001801c0e7890 */ /* 0x000fe4000ff1e0ff */
[----:B------:R-:W-:Y:S01]  /*1cc0*/  ULEA UR8, UR5, UR6, 0x3 ;  /* 0x0000000605087291 */ /* 0x000fe2000f8e18ff */
[----:B------:R-:W-:Y:S01]  /*1cd0*/  LOP3.LUT R12, R12, UR9, RZ, 0x3c, !PT ;  /* 0x000000090c0c7c12 */ /* 0x000fe2000f8e3cff */
[----:B------:R-:W-:Y:S02]  /*1ce0*/  USHF.L.U32 UR34, UR7, 0x6, URZ ;  /* 0x0000000607227899 */ /* 0x000fe400080006ff */
[----:B------:R-:W-:Y:S01]  /*1cf0*/  UIADD3.X UR17, UPT, UPT, URZ, UR29, URZ, UP1, !UPT ;  /* 0x0000001dff117290 */ /* 0x000fe20008ffe4ff */
[----:B-1----:R-:W-:Y:S01]  /*1d00*/  SHF.L.U32 R0, R12, 0x1f, RZ ;  /* 0x0000001f0c007819 */ /* 0x002fe200000006ff */
[----:B------:R-:W-:Y:S02]  /*1d10*/  UIADD3 UR32, UPT, UPT, UR6, 0x4400, UR32 ;  /* 0x0000440006207890 */ /* 0x000fe4000fffe020 */
[----:B------:R-:W-:Y:S01]  /*1d20*/  UIADD3.X UR15, UPT, UPT, URZ, UR29, URZ, UP0, !UPT ;  /* 0x0000001dff0f7290 */ /* 0x000fe200087fe4ff */
[----:B------:R3:W4:Y:S01]  /*1d30*/  SYNCS.PHASECHK.TRANS64.TRYWAIT P0, [UR8+0x88], R0 ;  /* 0x00008800ff0075a7 */ /* 0x0007220008001108 */
[----:B------:R-:W-:Y:S01]  /*1d40*/  ULEA UR8, UR4, UR6, 0xd ;  /* 0x0000000604087291 */ /* 0x000fe2000f8e68ff */
[----:B------:R-:W-:Y:S01]  /*1d50*/  UMOV UR13, 0x30000 ;  /* 0x00030000000d7882 */ /* 0x000fe20000000000 */
[----:B------:R-:W-:-:S02]  /*1d60*/  UMOV UR18, 0x0 ;  /* 0x0000000000127882 */ /* 0x000fc40000000000 */
[----:B------:R-:W-:Y:S01]  /*1d70*/  UIADD3 UR8, UPT, UPT, UR8, 0x15400, URZ ;  /* 0x0001540008087890 */ /* 0x000fe2000fffe0ff */
[----:B------:R-:W-:Y:S01]  /*1d80*/  UMOV UR19, 0x10000000 ;  /* 0x1000000000137882 */ /* 0x000fe20000000000 */
[----:B------:R-:W-:Y:S01]  /*1d90*/  UMOV UR12, UR36 ;  /* 0x00000024000c7c82 */ /* 0x000fe20008000000 */
[----:B------:R-:W-:Y:S01]  /*1da0*/  UMOV UR9, UR33 ;  /* 0x0000002100097c82 */ /* 0x000fe20008000000 */
[----:B------:R-:W-:Y:S01]  /*1db0*/  UMOV UR10, UR34 ;  /* 0x00000022000a7c82 */ /* 0x000fe20008000000 */
[----:B------:R1:W-:Y:S01]  /*1dc0*/  UTMALDG.3D.MULTICAST [UR32], [UR16], UR13, desc[UR18] ;  /* 0x00001220100073b4 */ /* 0x0003e2000801180d */
[----:B------:R-:W-:Y:S01]  /*1dd0*/  UIADD3 UR7, UPT, UPT, UR7, 0x1, URZ ;  /* 0x0000000107077890 */ /* 0x000fe2000fffe0ff */
[----:B------:R-:W-:-:S03]  /*1de0*/  UMOV UR4, UR5 ;  /* 0x0000000500047c82 */ /* 0x000fc60008000000 */
[----:B------:R-:W-:Y:S01]  /*1df0*/  UISETP.NE.AND UP0, UPT, UR7, UR21, UPT ;  /* 0x000000150700728c */ /* 0x000fe2000bf05270 */
[----:B------:R3:W-:Y:S01]  /*1e00*/  UTMALDG.3D [UR8], [UR14], desc[UR18] ;  /* 0x000012080e0075b4 */ /* 0x0007e20008011000 */
[----:B-1----:R-:W-:-:S07]  /*1e10*/  UMOV UR13, UR21 ;  /* 0x00000015000d7c82 */ /* 0x002fce0008000000 */
[----:B---3--:R-:W-:Y:S05]  /*1e20*/  BRA.U UP0, `(.L_x_32) ;  /* 0xfffffffd004c7547 */ /* 0x008fea000b83ffff */
.L_x_26:
[----:B------:R-:W-:Y:S01]  /*1e30*/  ULEA UR4, UR5, UR6, 0x3 ;  /* 0x0000000605047291 */ /* 0x000fe2000f8e18ff */
[----:B-1----:R-:W-:Y:S01]  /*1e40*/  SHF.L.U32 R0, R12, 0x1f, RZ ;  /* 0x0000001f0c007819 */ /* 0x002fe200000006ff */
[----:B------:R-:W-:Y:S01]  /*1e50*/  @!P1 SYNCS.ARRIVE.TRANS64.A1T0 RZ, [UR6+0x138], RZ ;  /* 0x000138ffffff99a7 */ /* 0x000fe20008100006 */
[----:B------:R-:W-:-:S06]  /*1e60*/  UISETP.GT.AND UP0, UPT, UR41, UR40, UPT ;  /* 0x000000282900728c */ /* 0x000fcc000bf04270 */
[----:B--2-4-:R1:W2:Y:S03]  /*1e70*/  SYNCS.PHASECHK.TRANS64.TRYWAIT P0, [UR4+0x88], R0 ;  /* 0x00008800ff0075a7 */ /* 0x0142a60008001104 */
[----:B------:R-:W-:Y:S05]  /*1e80*/  BRA.U !UP0, `(.L_x_33) ;  /* 0x0000000108c07547 */ /* 0x000fea000b800000 */
[----:B------:R-:W-:Y:S01]  /*1e90*/  UIADD3 UR26, UPT, UPT, UR43, UR13, URZ ;  /* 0x0000000d2b1a7290 */ /* 0x000fe2000fffe0ff */
[----:B------:R-:W-:-:S11]  /*1ea0*/  UMOV UR4, UR5 ;  /* 0x0000000500047c82 */ /* 0x000fd60008000000 */
.L_x_39:
[----:B------:R-:W-:Y:S01]  /*1eb0*/  ULEA UR17, UR4, UR6, 0x3 ;  /* 0x0000000604117291 */ /* 0x000fe2000f8e18ff */
[----:B--2---:R-:W-:Y:S01]  /*1ec0*/  @!P3 MOV R2, 0x3000 ;  /* 0x000030000002b802 */ /* 0x004fe20000000f00 */
[----:B--2-4-:R-:W-:Y:S10]  /*1ed0*/  @P0 BRA `(.L_x_34) ;  /* 0x00000000000c0947 */ /* 0x014ff40003800000 */
[----:B------:R-:W-:-:S04]  /*1ee0*/  SHF.L.U32 R3, R12, 0x1f, RZ ;  /* 0x0000001f0c037819 */ /* 0x000fc800000006ff */
[----:B------:R-:W2:Y:S02]  /*1ef0*/  SYNCS.PHASECHK.TRANS64.TRYWAIT P0, [UR17+0x88], R3 ;  /* 0x00008803ff0075a7 */ /* 0x000ea40008001111 */
[----:B--2---:R-:W-:Y:S05]  /*1f00*/  @!P0 BRA `(.L_x_35) ;  /* 0x0000006000a08947 */ /* 0x004fea0003800000 */
.L_x_34:
[----:B------:R2:W-:Y:S01]  /*1f10*/  @!P3 SYNCS.ARRIVE.TRANS64 RZ, [UR17], R2 ;  /* 0x00000002ffffb9a7 */ /* 0x0005e20008000011 */
[----:B------:R-:W-:-:S04]  /*1f20*/  ULOP3.LUT UR5, UR25, 0x2, URZ, 0xfc, !UPT ;  /* 0x0000000219057892 */ /* 0x000fc8000f8efcff */
[----:B------:R-:W-:-:S09]  /*1f30*/  UISETP.NE.AND UP0, UPT, UR5, 0x2, UPT ;  /* 0x000000020500788c */ /* 0x000fd2000bf05270 */
[----:B------:R-:W-:Y:S05]  /*1f40*/  BRA.U UP0, `(.L_x_36) ;  /* 0x0000000100047547 */ /* 0x000fea000b800000 */
[----:B------:R-:W-:Y:S05]  /*1f50*/  BPT.TRAP 0x1 ;  /* 0x000000040000795c */ /* 0x000fea0000300000 */
.L_x_36:
[----:B------:R-:W-:Y:S04]  /*1f60*/  BSSY.RECONVERGENT B0, `(.L_x_37) ;  /* 0x0000003000007945 */ /* 0x000fe80003800200 */
[----:B------:R-:W-:Y:S05]  /*1f70*/  @P2 BRA `(.L_x_38) ;  /* 0x0000000000042947 */ /* 0x000fea0003800000 */
[----:B------:R-:W-:Y:S05]  /*1f80*/  BPT.TRAP 0x1 ;  /* 0x000000040000795c */ /* 0x000fea0000300000 */
.L_x_38:
[----:B------:R-:W-:Y:S05]  /*1f90*/  BSYNC.RECONVERGENT B0 ;  /* 0x0000000000007941 */ /* 0x000fea0003800200 */
.L_x_37:
[----:B------:R-:W-:Y:S02]  /*1fa0*/  UIADD3 UR5, UPT, UPT, UR4, 0x1, URZ ;  /* 0x0000000104057890 */ /* 0x000fe4000fffe0ff */
[----:B------:R-:W-:Y:S02]  /*1fb0*/  ULEA UR16, UR4, UR24, 0xc ;  /* 0x0000001804107291 */ /* 0x000fe4000f8e60ff */
[----:B------:R-:W-:Y:S02]  /*1fc0*/  UISETP.NE.AND UP0, UPT, UR5, 0x11, UPT ;  /* 0x000000110500788c */ /* 0x000fe4000bf05270 */
[----:B------:R-:W-:Y:S02]  /*1fd0*/  UIADD3 UR22, UP1, UPT, UR28, 0x80, URZ ;  /* 0x000000801c167890 */ /* 0x000fe4000ff3e0ff */
[----:B------:R-:W-:Y:S02]  /*1fe0*/  USEL UR8, URZ, 0x1, UP0 ;  /* 0x00000001ff087887 */ /* 0x000fe40008000000 */
[----:B------:R-:W-:-:S02]  /*1ff0*/  USEL UR5, UR5, URZ, UP0 ;  /* 0x000000ff05057287 */ /* 0x000fc40008000000 */
[----:B------:R-:W-:Y:S02]  /*2000*/  UIADD3 UR14, UP0, UPT, UR28, 0x180, URZ ;  /* 0x000001801c0e7890 */ /* 0x000fe4000ff1e0ff */
[----:B------:R-:W-:Y:S01]  /*2010*/  LOP3.LUT R12, R12, UR8, RZ, 0x3c, !PT ;  /* 0x000000080c0c7c12 */ /* 0x000fe2000f8e3cff */
[----:B------:R-:W-:Y:S02]  /*2020*/  ULEA UR7, UR5, UR6, 0x3 ;  /* 0x0000000605077291 */ /* 0x000fe4000f8e18ff */
[----:B------:R-:W-:Y:S01]  /*2030*/  ULEA UR8, UR4, UR6, 0xd ;  /* 0x0000000604087291 */ /* 0x000fe2000f8e68ff */
[----:B-1----:R-:W-:Y:S01]  /*2040*/  SHF.L.U32 R0, R12, 0x1f, RZ ;  /* 0x0000001f0c007819 */ /* 0x002fe200000006ff */
[----:B------:R-:W-:Y:S02]  /*2050*/  USHF.L.U32 UR18, UR13, 0x6, URZ ;  /* 0x000000060d127899 */ /* 0x000fe400080006ff */
[----:B------:R-:W-:Y:S02]  /*2060*/  UIADD3 UR16, UPT, UPT, UR6, 0x4400, UR16 ;  /* 0x0000440006107890 */ /* 0x000fe4000fffe010 */
[----:B------:R-:W-:Y:S01]  /*2070*/  UIADD3.X UR23, UPT, UPT, URZ, UR29, URZ, UP1, !UPT ;  /* 0x0000001dff177290 */ /* 0x000fe20008ffe4ff */
[----:B------:R3:W4:Y:S01]  /*2080*/  SYNCS.PHASECHK.TRANS64.TRYWAIT P0, [UR7+0x88], R0 ;  /* 0x00008800ff0075a7 */ /* 0x0007220008001107 */
[----:B------:R-:W-:-:S02]  /*2090*/  UIADD3 UR8, UPT, UPT, UR8, 0x15400, URZ ;  /* 0x0001540008087890 */ /* 0x000fc4000fffe0ff */
[----:B------:R-:W-:Y:S01]  /*20a0*/  UIADD3.X UR15, UPT, UPT, URZ, UR29, URZ, UP0, !UPT ;  /* 0x0000001dff0f7290 */ /* 0x000fe200087fe4ff */
[----:B------:R-:W-:Y:S01]  /*20b0*/  UMOV UR7, 0x30000 ;  /* 0x0003000000077882 */ /* 0x000fe20000000000 */
[----:B------:R-:W-:Y:S01]  /*20c0*/  UMOV UR30, 0x0 ;  /* 0x00000000001e7882 */ /* 0x000fe20000000000 */
[----:B------:R-:W-:Y:S01]  /*20d0*/  UMOV UR31, 0x10000000 ;  /* 0x10000000001f7882 */ /* 0x000fe20000000000 */
[----:B------:R-:W-:Y:S01]  /*20e0*/  UMOV UR19, UR35 ;  /* 0x0000002300137c82 */ /* 0x000fe20008000000 */
[----:B------:R-:W-:Y:S01]  /*20f0*/  UMOV UR20, UR36 ;  /* 0x0000002400147c82 */ /* 0x000fe20008000000 */
[----:B------:R-:W-:Y:S01]  /*2100*/  UMOV UR12, UR36 ;  /* 0x00000024000c7c82 */ /* 0x000fe20008000000 */
[----:B------:R-:W-:Y:S01]  /*2110*/  UMOV UR9, UR17 ;  /* 0x0000001100097c82 */ /* 0x000fe20008000000 */
[----:B------:R-:W-:Y:S01]  /*2120*/  UMOV UR10, UR18 ;  /* 0x00000012000a7c82 */ /* 0x000fe20008000000 */
[----:B------:R3:W-:Y:S01]  /*2130*/  UTMALDG.3D.MULTICAST [UR16], [UR22], UR7, desc[UR30] ;  /* 0x00001e10160073b4 */ /* 0x0007e20008011807 */
[----:B------:R-:W-:Y:S01]  /*2140*/  UIADD3 UR13, UPT, UPT, UR13, 0x1, URZ ;  /* 0x000000010d0d7890 */ /* 0x000fe2000fffe0ff */
[----:B------:R-:W-:-:S03]  /*2150*/  UMOV UR4, UR5 ;  /* 0x0000000500047c82 */ /* 0x000fc60008000000 */
[----:B------:R-:W-:Y:S01]  /*2160*/  UISETP.NE.AND UP0, UPT, UR13, UR26, UPT ;  /* 0x0000001a0d00728c */ /* 0x000fe2000bf05270 */
[----:B------:R3:W-:Y:S08]  /*2170*/  UTMALDG.3D [UR8], [UR14], desc[UR30] ;  /* 0x00001e080e0075b4 */ /* 0x0007f00008011000 */
[----:B---3--:R-:W-:Y:S05]  /*2180*/  BRA.U UP0, `(.L_x_39) ;  /* 0xfffffffd00487547 */ /* 0x008fea000b83ffff */
.L_x_33:
[C---:B------:R-:W-:Y:S01]  /*2190*/  LEA R3, R11.reuse, UR6, 0x3 ;  /* 0x000000060b037c11 */ /* 0x040fe2000f8e18ff */
[----:B------:R-:W-:Y:S01]  /*21a0*/  NOP ;  /* 0x0000000000007918 */ /* 0x000fe20000000000 */
[----:B-1----:R-:W-:Y:S02]  /*21b0*/  SHF.L.U32 R0, R10, 0x1f, RZ ;  /* 0x0000001f0a007819 */ /* 0x002fe400000006ff */
[----:B------:R-:W-:Y:S02]  /*21c0*/  LEA R4, R11, UR6, 0x4 ;  /* 0x000000060b047c11 */ /* 0x000fe4000f8e20ff */
[----:B--2-4-:R-:W1:Y:S02]  /*21d0*/  SYNCS.PHASECHK.TRANS64.TRYWAIT P0, [R3+URZ+0x140], R0 ;  /* 0x00014000030075a7 */ /* 0x014e6400080011ff */
[----:B-1----:R-:W-:Y:S05]  /*21e0*/  @!P0 BRA `(.L_x_40) ;  /* 0x0000006000008947 */ /* 0x002fea0003800000 */
.L_x_129:
[----:B------:R-:W2:Y:S01]  /*21f0*/  LDS.128 R4, [R4+0x1d0] ;  /* 0x0001d00004047984 */ /* 0x000ea20000000c00 */
[----:B------:R-:W-:Y:S01]  /*2200*/  UISETP.GE.AND UP0, UPT, UR42, 0x1, UPT ;  /* 0x000000012a00788c */ /* 0x000fe2000bf06270 */
[----:B------:R-:W-:Y:S01]  /*2210*/  @!PT LDS RZ, [RZ] ;  /* 0x00000000fffff984 */ /* 0x000fe20000000800 */
[----:B------:R-:W-:Y:S01]  /*2220*/  @!PT LDS RZ, [RZ] ;  /* 0x00000000fffff984 */ /* 0x000fe20000000800 */
[----:B------:R-:W-:Y:S01]  /*2230*/  @!PT LDS RZ, [RZ] ;  /* 0x00000000fffff984 */ /* 0x000fe20000000800 */
[----:B------:R-:W-:Y:S01]  /*2240*/  @!PT LDS RZ, [RZ] ;  /* 0x00000000fffff984 */ /* 0x000fe20000000800 */
[----:B------:R3:W-:Y:S06]  /*2250*/  MEMBAR.ALL.CTA ;  /* 0x0000000000007992 */ /* 0x0007ec0000008000 */
[----:B---3--:R-:W3:Y:S01]  /*2260*/  FENCE.VIEW.ASYNC.S ;  /* 0x00000000000073c6 */ /* 0x008ee20000000000 */
[----:B--2---:R-:W-:-:S13]  /*2270*/  LOP3.LUT P0, RZ, R6, 0x1, RZ, 0xc0, !PT ;  /* 0x0000000106ff7812 */ /* 0x004fda000780c0ff */
[----:B---3--:R-:W-:Y:S01]  /*2280*/  VOTEU.ANY UP1, P0 ;  /* 0x0000000000ff7886 */ /* 0x008fe20000020100 */
[----:B------:R-:W-:-:S13]  /*2290*/  PLOP3.LUT P0, PT, PT, PT, UP1, 0x80, 0x8 ;  /* 0x000000000008781c */ /* 0x000fda0003f0f018 */
[----:B-1----:R-:W-:Y:S02]  /*22a0*/  @P0 LOP3.LUT R0, R5, 0xffff, RZ, 0xc0, !PT ;  /* 0x0000ffff05000812 */ /* 0x002fe400078ec0ff */
[----:B------:R-:W-:Y:S02]  /*22b0*/  @P0 MOV R2, R4 ;  /* 0x0000000400020202 */ /* 0x000fe40000000f00 */
[----:B------:R-:W-:Y:S01]  /*22c0*/  @P0 R2UR UR7, R0 ;  /* 0x00000000000702ca */ /* 0x000fe200000e0000 */
[----:B------:R-:W-:Y:S01]  /*22d0*/  VIADD R0, R3, 0x150 ;  /* 0x0000015003007836 */ /* 0x000fe20000000000 */
[----:B------:R-:W-:Y:S02]  /*22e0*/  @P0 SHF.R.U32.HI R4, RZ, 0x10, R5 ;  /* 0x00000010ff040819 */ /* 0x000fe40000011605 */
[----:B------:R-:W-:Y:S02]  /*22f0*/  @P0 R2UR UR8, R2 ;  /* 0x00000000020802ca */ /* 0x000fe400000e0000 */
[----:B------:R-:W-:-:S02]  /*2300*/  PRMT R0, RZ, 0x654, R0 ;  /* 0x00000654ff007816 */ /* 0x000fc40000000000 */
[----:B------:R-:W-:Y:S02]  /*2310*/  @P0 R2UR UR4, R4 ;  /* 0x00000000040402ca */ /* 0x000fe400000e0000 */
[----:B------:R1:W-:Y:S03]  /*2320*/  SYNCS.ARRIVE.TRANS64.RED.A1T0 RZ, [R0+URZ], RZ ;  /* 0x000000ff00ff79a7 */ /* 0x0003e600081004ff */
[----:B------:R-:W-:-:S04]  /*2330*/  @UP1 UMOV UR27, UR7 ;  /* 0x00000007001b1c82 */ /* 0x000fc80008000000 */
[----:B------:R-:W-:-:S04]  /*2340*/  @UP1 UMOV UR37, UR8 ;  /* 0x0000000800251c82 */ /* 0x000fc80008000000 */
[----:B------:R-:W-:Y:S01]  /*2350*/  @UP1 UMOV UR36, UR4 ;  /* 0x0000000400241c82 */ /* 0x000fe20008000000 */
[----:B------:R-:W-:Y:S05]  /*2360*/  BRA.U !UP0, `(.L_x_41) ;  /* 0x0000000108d47547 */ /* 0x000fea000b800000 */
[----:B------:R-:W2:Y:S01]  /*2370*/  LDCU.128 UR12, c[0x0][0xb10] ;  /* 0x00016200ff0c77ac */ /* 0x000ea20008000c00 */
[----:B------:R-:W3:Y:S01]  /*2380*/  LDCU UR26, c[0x0][0xb20] ;  /* 0x00016400ff1a77ac */ /* 0x000ee20008000800 */
[----:B------:R-:W4:Y:S01]  /*2390*/  LDCU UR20, c[0x0][0xb0c] ;  /* 0x00016180ff1477ac */ /* 0x000f220008000800 */
[----:B------:R-:W1:Y:S01]  /*23a0*/  LDCU.64 UR10, c[0x0][0xb28] ;  /* 0x00016500ff0a77ac */ /* 0x000e620008000a00 */
[----:B------:R-:W-:Y:S02]  /*23b0*/  UISETP.NE.AND UP3, UPT, UR42, 0x1, UPT ;  /* 0x000000012a00788c */ /* 0x000fe4000bf65270 */
[----:B--2---:R-:W-:Y:S02]  /*23c0*/  UIMAD.WIDE.U32 UR16, UR38, UR15, URZ ;  /* 0x0000000f261072a5 */ /* 0x004fe4000f8e00ff */
[----:B------:R-:W-:Y:S02]  /*23d0*/  UIMAD.WIDE.U32 UR8, UR39, UR12, URZ ;  /* 0x0000000c270872a5 */ /* 0x000fe4000f8e00ff */
[----:B------:R-:W-:-:S02]  /*23e0*/  UISETP.NE.AND UP0, UPT, UR14, 0x1, UPT ;  /* 0x000000010e00788c */ /* 0x000fc4000bf05270 */
[----:B------:R-:W-:Y:S01]  /*23f0*/  UIMAD.WIDE.U32 UR22, UR27, UR15, URZ ;  /* 0x0000000f1b1672a5 */ /* 0x000fe2000f8e00ff */
[----:B------:R-:W-:Y:S02]  /*2400*/  UMOV UR16, UR17 ;  /* 0x0000001100107c82 */ /* 0x000fe40008000000 */
[----:B------:R-:W-:Y:S01]  /*2410*/  UMOV UR8, UR9 ;  /* 0x0000000900087c82 */ /* 0x000fe20008000000 */
[----:B---3--:R-:W-:Y:S02]  /*2420*/  USHF.R.U32.HI UR16, URZ, UR26, UR16 ;  /* 0x0000001aff107299 */ /* 0x008fe40008011610 */
[----:B----4-:R-:W-:Y:S02]  /*2430*/  UISETP.NE.AND UP2, UPT, UR20, 0x1, UPT ;  /* 0x000000011400788c */ /* 0x010fe4000bf45270 */
[----:B------:R-:W-:Y:S02]  /*2440*/  USHF.R.U32.HI UR8, URZ, UR13, UR8 ;  /* 0x0000000dff087299 */ /* 0x000fe40008011608 */
[----:B------:R-:W-:-:S02]  /*2450*/  USEL UR7, UR38, UR16, !UP0 ;  /* 0x0000001026077287 */ /* 0x000fc4000c000000 */
[----:B------:R-:W-:Y:S02]  /*2460*/  USEL UR8, UR39, UR8, !UP2 ;  /* 0x0000000827087287 */ /* 0x000fe4000d000000 */
[----:B-1----:R-:W-:Y:S01]  /*2470*/  UIMAD.WIDE.U32 UR16, UR7, UR10, URZ ;  /* 0x0000000a071072a5 */ /* 0x002fe2000f8e00ff */
[----:B------:R-:W-:Y:S01]  /*2480*/  UMOV UR4, UR23 ;  /* 0x0000001700047c82 */ /* 0x000fe20008000000 */
[----:B------:R-:W-:Y:S02]  /*2490*/  UIMAD.WIDE.U32 UR18, UR37, UR12, URZ ;  /* 0x0000000c251272a5 */ /* 0x000fe4000f8e00ff */
[----:B------:R-:W-:-:S03]  /*24a0*/  UIMAD.WIDE.U32 UR22, UR8, UR10, URZ ;  /* 0x0000000a081672a5 */ /* 0x000fc6000f8e00ff */
[----:B------:R-:W-:Y:S01]  /*24b0*/  UMOV UR16, UR17 ;  /* 0x0000001100107c82 */ /* 0x000fe20008000000 */
[----:B------:R-:W-:Y:S02]  /*24c0*/  USHF.R.U32.HI UR4, URZ, UR26, UR4 ;  /* 0x0000001aff047299 */ /* 0x000fe40008011604 */
[----:B------:R-:W-:Y:S01]  /*24d0*/  @UP3 USHF.R.U32.HI UR7, URZ, UR11, UR16 ;  /* 0x0000000bff073299 */ /* 0x000fe20008011610 */
[----:B------:R-:W-:Y:S01]  /*24e0*/  UMOV UR18, UR19 ;  /* 0x0000001300127c82 */ /* 0x000fe20008000000 */
[----:B------:R-:W-:Y:S01]  /*24f0*/  UMOV UR22, UR23 ;  /* 0x0000001700167c82 */ /* 0x000fe20008000000 */
[----:B------:R-:W-:Y:S02]  /*2500*/  USHF.R.U32.HI UR13, URZ, UR13, UR18 ;  /* 0x0000000dff0d7299 */ /* 0x000fe40008011612 */
[----:B------:R-:W-:Y:S02]  /*2510*/  USEL UR4, UR27, UR4, !UP0 ;  /* 0x000000041b047287 */ /* 0x000fe4000c000000 */
[----:B------:R-:W-:-:S02]  /*2520*/  @UP3 USHF.R.U32.HI UR8, URZ, UR11, UR22 ;  /* 0x0000000bff083299 */ /* 0x000fc40008011616 */
[----:B------:R-:W-:Y:S02]  /*2530*/  UIMAD UR9, UR42, UR7, URZ ;  /* 0x000000072a0972a4 */ /* 0x000fe4000f8e02ff */
[----:B------:R-:W-:Y:S02]  /*2540*/  USEL UR7, UR37, UR13, !UP2 ;  /* 0x0000000d25077287 */ /* 0x000fe4000d000000 */
[----:B------:R-:W-:Y:S02]  /*2550*/  UIMAD UR12, UR42, UR8, URZ ;  /* 0x000000082a0c72a4 */ /* 0x000fe4000f8e02ff */
[----:B------:R-:W-:Y:S02]  /*2560*/  UISETP.GE.AND UP0, UPT, UR4, UR9, UPT ;  /* 0x000000090400728c */ /* 0x000fe4000bf06270 */
[----:B------:R-:W-:Y:S02]  /*2570*/  UIMAD.WIDE.U32 UR16, UR4, UR10, URZ ;  /* 0x0000000a041072a5 */ /* 0x000fe4000f8e00ff */
[----:B------:R-:W-:-:S02]  /*2580*/  UISETP.GE.OR UP0, UPT, UR7, UR12, UP0 ;  /* 0x0000000c0700728c */ /* 0x000fc40008706670 */
        /* <DEDUP_REMOVED lines=19> */
.L_x_41:
[----:B------:R-:W2:Y:S02]  /*26c0*/  LDCU UR4, c[0x0][0xb30] ;  /* 0x00016600ff0477ac */ /* 0x000ea40008000800 */
[----:B--2---:R-:W-:-:S09]  /*26d0*/  UISETP.NE.AND UP0, UPT, UR4, 0x1, UPT ;  /* 0x000000010400788c */ /* 0x004fd2000bf05270 */
[----:B------:R-:W-:Y:S05]  /*26e0*/  BRA.U UP0, `(.L_x_42) ;  /* 0x0000000100447547 */ /* 0x000fea000b800000 */
[----:B------:R-:W2:Y:S01]  /*26f0*/  LDCU.128 UR12, c[0x0][0xb10] ;  /* 0x00016200ff0c77ac */ /* 0x000ea20008000c00 */
[----:B------:R-:W3:Y:S01]  /*2700*/  LDCU UR16, c[0x0][0xb0c] ;  /* 0x00016180ff1077ac */ /* 0x000ee20008000800 */
[----:B------:R-:W4:Y:S01]  /*2710*/  LDCU UR17, c[0x0][0xb20] ;  /* 0x00016400ff1177ac */ /* 0x000f220008000800 */
[----:B--2---:R-:W-:Y:S02]  /*2720*/  UIMAD.WIDE.U32 UR10, UR37, UR12, URZ ;  /* 0x0000000c250a72a5 */ /* 0x004fe4000f8e00ff */
[----:B------:R-:W-:Y:S02]  /*2730*/  UIMAD.WIDE.U32 UR8, UR27, UR15, URZ ;  /* 0x0000000f1b0872a5 */ /* 0x000fe4000f8e00ff */
[----:B---3--:R-:W-:Y:S02]  /*2740*/  UISETP.NE.AND UP2, UPT, UR16, 0x1, UPT ;  /* 0x000000011000788c */ /* 0x008fe4000bf45270 */
[----:B------:R-:W-:Y:S01]  /*2750*/  UISETP.NE.AND UP0, UPT, UR14, 0x1, UPT ;  /* 0x000000010e00788c */ /* 0x000fe2000bf05270 */
[----:B------:R-:W-:-:S02]  /*2760*/  UMOV UR7, UR11 ;  /* 0x0000000b00077c82 */ /* 0x000fc40008000000 */
[----:B------:R-:W-:Y:S01]  /*2770*/  UMOV UR4, UR9 ;  /* 0x0000000900047c82 */ /* 0x000fe20008000000 */
[----:B------:R-:W-:Y:S02]  /*2780*/  USHF.R.U32.HI UR7, URZ, UR13, UR7 ;  /* 0x0000000dff077299 */ /* 0x000fe40008011607 */
[----:B----4-:R-:W-:Y:S02]  /*2790*/  USHF.R.U32.HI UR4, URZ, UR17, UR4 ;  /* 0x00000011ff047299 */ /* 0x010fe40008011604 */
[----:B------:R-:W-:Y:S02]  /*27a0*/  USEL UR7, UR37, UR7, !UP2 ;  /* 0x0000000725077287 */ /* 0x000fe4000d000000 */
[----:B------:R-:W-:-:S04]  /*27b0*/  USEL UR4, UR27, UR4, !UP0 ;  /* 0x000000041b047287 */ /* 0x000fc8000c000000 */
[----:B------:R-:W-:Y:S02]  /*27c0*/  UIADD3 UR8, UPT, UPT, UR7, -UR4, URZ ;  /* 0x8000000407087290 */ /* 0x000fe4000fffe0ff */
[----:B------:R-:W-:Y:S02]  /*27d0*/  UIADD3 UR4, UPT, UPT, -UR7, UR4, URZ ;  /* 0x0000000407047290 */ /* 0x000fe4000fffe1ff */
[----:B------:R-:W-:Y:S02]  /*27e0*/  UIMAD UR27, UR8, UR14, UR27 ;  /* 0x0000000e081b72a4 */ /* 0x000fe4000f8e021b */
[----:B------:R-:W-:-:S12]  /*27f0*/  UIMAD UR37, UR4, UR16, UR37 ;  /* 0x00000010042572a4 */ /* 0x000fd8000f8e0225 */
.L_x_42:
[----:B------:R-:W-:Y:S01]  /*2800*/  VIADD R11, R11, 0x1 ;  /* 0x000000010b0b7836 */ /* 0x000fe20000000000 */
[----:B------:R-:W-:Y:S01]  /*2810*/  R2UR UR4, R76 ;  /* 0x000000004c0472ca */ /* 0x000fe200000e0000 */
[----:B------:R-:W-:Y:S01]  /*2820*/  UIADD3 UR20, UPT, UPT, UR27, UR63, URZ ;  /* 0x0000003f1b147290 */ /* 0x000fe2000fffe0ff */
[----:B------:R-:W-:Y:S02]  /*2830*/  PLOP3.LUT P1, PT, PT, PT, PT, 0x80, 0x8 ;  /* 0x000000000008781c */ /* 0x000fe40003f2f070 */
[----:B------:R-:W-:-:S04]  /*2840*/  ISETP.NE.AND P0, PT, R11, 0x2, PT ;  /* 0x000000020b00780c */ /* 0x000fc80003f05270 */
[----:B-1----:R-:W-:Y:S02]  /*2850*/  SEL R0, RZ, 0x1, P0 ;  /* 0x00000001ff007807 */ /* 0x002fe40000000000 */
[----:B------:R-:W-:Y:S02]  /*2860*/  SEL R11, R11, RZ, P0 ;  /* 0x000000ff0b0b7207 */ /* 0x000fe40000000000 */
[----:B------:R-:W-:Y:S01]  /*2870*/  LOP3.LUT R10, R10, R0, RZ, 0x3c, !PT ;  /* 0x000000000a0a7212 */ /* 0x000fe200078e3cff */
[----:B------:R-:W-:Y:S01]  /*2880*/  UIADD3 UR16, UPT, UPT, UR37, UR4, URZ ;  /* 0x0000000425107290 */ /* 0x000fe2000fffe0ff */
[----:B------:R-:W-:Y:S11]  /*2890*/  BRA.U UP1, `(.L_x_43) ;  /* 0xfffffff101407547 */ /* 0x000ff6000b83ffff */
[----:B------:R-:W-:Y:S01]  /*28a0*/  UIADD3 UR7, UPT, UPT, UR6, 0x88, URZ ;  /* 0x0000008806077890 */ /* 0x000fe2000fffe0ff */
[----:B------:R-:W-:-:S03]  /*28b0*/  SHF.L.U32 R2, R12, 0x1f, RZ ;  /* 0x0000001f0c027819 */ /* 0x000fc600000006ff */
[----:B------:R-:W-:-:S09]  /*28c0*/  ULEA UR4, UR5, UR7, 0x3 ;  /* 0x0000000705047291 */ /* 0x000fd2000f8e18ff */
[----:B------:R-:W1:Y:S02]  /*28d0*/  SYNCS.PHASECHK.TRANS64.TRYWAIT P0, [UR4], R2 ;  /* 0x00000002ff0075a7 */ /* 0x000e640008001104 */
[----:B-1----:R-:W-:Y:S05]  /*28e0*/  @!P0 BRA `(.L_x_44) ;  /* 0x0000005800548947 */ /* 0x002fea0003800000 */
.L_x_131:
[----:B------:R-:W-:-:S04]  /*28f0*/  UIADD3 UR4, UPT, UPT, UR5, 0x1, URZ ;  /* 0x0000000105047890 */ /* 0x000fc8000fffe0ff */
[----:B------:R-:W-:-:S04]  /*2900*/  UISETP.NE.AND UP0, UPT, UR4, 0x11, UPT ;  /* 0x000000110400788c */ /* 0x000fc8000bf05270 */
[----:B------:R-:W-:Y:S02]  /*2910*/  USEL UR6, URZ, 0x1, UP0 ;  /* 0x00000001ff067887 */ /* 0x000fe40008000000 */
[----:B------:R-:W-:-:S04]  /*2920*/  USEL UR4, UR4, URZ, UP0 ;  /* 0x000000ff04047287 */ /* 0x000fc80008000000 */
[----:B------:R-:W-:Y:S01]  /*2930*/  ULEA UR5, UR4, UR7, 0x3 ;  /* 0x0000000704057291 */ /* 0x000fe2000f8e18ff */
[----:B-1----:R-:W-:-:S04]  /*2940*/  LOP3.LUT R2, R12, UR6, RZ, 0x3c, !PT ;  /* 0x000000060c027c12 */ /* 0x002fc8000f8e3cff */
[----:B------:R-:W-:-:S04]  /*2950*/  SHF.L.U32 R3, R2, 0x1f, RZ ;  /* 0x0000001f02037819 */ /* 0x000fc800000006ff */
[----:B------:R-:W1:Y:S02]  /*2960*/  SYNCS.PHASECHK.TRANS64.TRYWAIT P0, [UR5], R3 ;  /* 0x00000003ff0075a7 */ /* 0x000e640008001105 */
[----:B-1----:R-:W-:Y:S05]  /*2970*/  @!P0 BRA `(.L_x_45) ;  /* 0x0000005800488947 */ /* 0x002fea0003800000 */
.L_x_133:
[----:B------:R-:W-:-:S04]  /*2980*/  UIADD3 UR4, UPT, UPT, UR4, 0x1, URZ ;  /* 0x0000000104047890 */ /* 0x000fc8000fffe0ff */
[----:B------:R-:W-:-:S04]  /*2990*/  UISETP.NE.AND UP0, UPT, UR4, 0x11, UPT ;  /* 0x000000110400788c */ /* 0x000fc8000bf05270 */
[----:B------:R-:W-:Y:S02]  /*29a0*/  USEL UR6, URZ, 0x1, UP0 ;  /* 0x00000001ff067887 */ /* 0x000fe40008000000 */
[----:B------:R-:W-:-:S04]  /*29b0*/  USEL UR4, UR4, URZ, UP0 ;  /* 0x000000ff04047287 */ /* 0x000fc80008000000 */
[----:B------:R-:W-:Y:S01]  /*29c0*/  ULEA UR5, UR4, UR7, 0x3 ;  /* 0x0000000704057291 */ /* 0x000fe2000f8e18ff */
[----:B------:R-:W-:-:S04]  /*29d0*/  LOP3.LUT R2, R2, UR6, RZ, 0x3c, !PT ;  /* 0x0000000602027c12 */ /* 0x000fc8000f8e3cff */
[----:B-1----:R-:W-:-:S04]  /*29e0*/  SHF.L.U32 R3, R2, 0x1f, RZ ;  /* 0x0000001f02037819 */ /* 0x002fc800000006ff */
[----:B------:R-:W1:Y:S02]  /*29f0*/  SYNCS.PHASECHK.TRANS64.TRYWAIT P0, [UR5], R3 ;  /* 0x00000003ff0075a7 */ /* 0x000e640008001105 */
[----:B-1----:R-:W-:Y:S05]  /*2a00*/  @!P0 BRA `(.L_x_46) ;  /* 0x00000058003c8947 */ /* 0x002fea0003800000 */
.L_x_135:
        /* <DEDUP_REMOVED lines=9> */
.L_x_137:
        /* <DEDUP_REMOVED lines=9> */
.L_x_139:
        /* <DEDUP_REMOVED lines=9> */
.L_x_141:
        /* <DEDUP_REMOVED lines=9> */
.L_x_143:
        /* <DEDUP_REMOVED lines=9> */
.L_x_145:
        /* <DEDUP_REMOVED lines=9> */
.L_x_147:
        /* <DEDUP_REMOVED lines=9> */
.L_x_149:
        /* <DEDUP_REMOVED lines=9> */
.L_x_151:
        /* <DEDUP_REMOVED lines=9> */
.L_x_153:
        /* <DEDUP_REMOVED lines=9> */
.L_x_155:
        /* <DEDUP_REMOVED lines=9> */
.L_x_157:
        /* <DEDUP_REMOVED lines=9> */
.L_x_159:
        /* <DEDUP_REMOVED lines=9> */
.L_x_161:
[----:B------:R-:W-:-:S04]  /*3160*/  UIADD3 UR4, UPT, UPT, UR4, 0x1, URZ ;  /* 0x0000000104047890 */ /* 0x000fc8000fffe0ff */
[----:B------:R-:W-:-:S04]  /*3170*/  UISETP.NE.AND UP0, UPT, UR4, 0x11, UPT ;  /* 0x000000110400788c */ /* 0x000fc8000bf05270 */
[----:B------:R-:W-:Y:S02]  /*3180*/  USEL UR5, URZ, 0x1, UP0 ;  /* 0x00000001ff057887 */ /* 0x000fe40008000000 */
[----:B------:R-:W-:-:S04]  /*3190*/  USEL UR4, UR4, URZ, UP0 ;  /* 0x000000ff04047287 */ /* 0x000fc80008000000 */
[----:B------:R-:W-:Y:S01]  /*31a0*/  ULEA UR4, UR4, UR7, 0x3 ;  /* 0x0000000704047291 */ /* 0x000fe2000f8e18ff */
[----:B------:R-:W-:-:S04]  /*31b0*/  LOP3.LUT R2, R2, UR5, RZ, 0x3c, !PT ;  /* 0x0000000502027c12 */ /* 0x000fc8000f8e3cff */
[----:B------:R-:W-:Y:S01]  /*31c0*/  SHF.L.U32 R2, R2, 0x1f, RZ ;  /* 0x0000001f02027819 */ /* 0x000fe200000006ff */
[----:B-1----:R-:W-:-:S07]  /*31d0*/  IMAD.U32 R0, RZ, RZ, UR4 ;  /* 0x00000004ff007e24 */ /* 0x002fce000f8e00ff */
.L_x_60:
[----:B-1----:R1:W2:Y:S02]  /*31e0*/  SYNCS.PHASECHK.TRANS64.TRYWAIT P0, [R0+URZ], R2 ;  /* 0x00000002000075a7 */ /* 0x0022a400080011ff */
[----:B--2---:R-:W-:Y:S05]  /*31f0*/  @!P0 NANOSLEEP.SYNCS 0x989680 ;  /* 0x009896800000895d */ /* 0x004fea0003900000 */
[----:B------:R-:W2:Y:S02]  /*3200*/  @!P0 SYNCS.PHASECHK.TRANS64 P0, [R0+URZ], R2 ;  /* 0x00000002000085a7 */ /* 0x000ea400080010ff */
[----:B--2---:R-:W-:Y:S05]  /*3210*/  @P0 EXIT ;  /* 0x000000000000094d */ /* 0x004fea0003800000 */
[----:B------:R-:W-:Y:S05]  /*3220*/  BRA `(.L_x_60) ;  /* 0xfffffffc00ec7947 */ /* 0x000fea000383ffff */
.L_x_23:
[----:B------:R-:W-:-:S04]  /*3230*/  UISETP.NE.AND UP0, UPT, UR45, URZ, UPT ;  /* 0x000000ff2d00728c */ /* 0x000fc8000bf05270 */
[----:B------:R-:W-:-:S09]  /*3240*/  UISETP.NE.OR UP0, UPT, UR17, 0x1, UP0 ;  /* 0x000000011100788c */ /* 0x000fd20008705670 */
[----:B------:R-:W-:Y:S05]  /*3250*/  BRA.U UP0, `(.L_x_61) ;  /* 0x0000000500487547 */ /* 0x000fea000b800000 */
[----:B------:R-:W-:Y:S01]  /*3260*/  ISETP.GE.U32.AND P2, PT, R0, 0x2, PT ;  /* 0x000000020000780c */ /* 0x000fe20003f46070 */
[----:B------:R-:W-:Y:S01]  /*3270*/  IMAD.MOV.U32 R12, RZ, RZ, 0x1 ;  /* 0x00000001ff0c7424 */ /* 0x000fe200078e00ff */
[----:B------:R-:W-:Y:S02]  /*3280*/  CS2R R10, SRZ ;  /* 0x00000000000a7805 */ /* 0x000fe4000001ff00 */
[----:B------:R-:W-:Y:S01]  /*3290*/  CS2R R8, SRZ ;  /* 0x0000000000087805 */ /* 0x000fe2000001ff00 */
[----:B------:R-:W-:Y:S01]  /*32a0*/  UMOV UR6, 0x400 ;  /* 0x0000040000067882 */ /* 0x000fe20000000000 */
[----:B------:R-:W-:Y:S01]  /*32b0*/  UMOV UR5, URZ ;  /* 0x000000ff00057c82 */ /* 0x000fe20008000000 */
[----:B------:R-:W-:-:S12]  /*32c0*/  ULEA UR6, UR45, UR6, 0x18 ;  /* 0x000000062d067291 */ /* 0x000fd8000f8ec0ff */
.L_x_65:
[----:B------:R-:W-:Y:S02]  /*32d0*/  LEA R2, R8, UR6, 0x3 ;  /* 0x0000000608027c11 */ /* 0x000fe4000f8e18ff */
[----:B------:R-:W-:-:S03]  /*32e0*/  SHF.L.U32 R4, R9, 0x1f, RZ ;  /* 0x0000001f09047819 */ /* 0x000fc600000006ff */
[----:B------:R-:W-:Y:S01]  /*32f0*/  VIADD R5, R2, 0x1b0 ;  /* 0x000001b002057836 */ /* 0x000fe20000000000 */
[----:B------:R-:W1:Y:S02]  /*3300*/  SYNCS.PHASECHK.TRANS64.TRYWAIT P0, [R2+URZ+0x1a0], R4 ;  /* 0x0001a004020075a7 */ /* 0x000e6400080011ff */
[----:B-1----:R-:W-:Y:S05]  /*3310*/  @!P0 BRA `(.L_x_62) ;  /* 0x0000005400488947 */ /* 0x002fea0003800000 */
.L_x_162:
[----:B------:R-:W-:Y:S01]  /*3320*/  ULEA UR4, UR5, UR6, 0x3 ;  /* 0x0000000605047291 */ /* 0x000fe2000f8e18ff */
[----:B-1----:R-:W-:Y:S01]  /*3330*/  PRMT R2, RZ, 0x654, R5 ;  /* 0x00000654ff027816 */ /* 0x002fe20000000005 */
[----:B------:R-:W-:Y:S01]  /*3340*/  @!P2 IMAD.MOV.U32 R4, RZ, RZ, 0x10 ;  /* 0x00000010ff04a424 */ /* 0x000fe200078e00ff */
[----:B------:R-:W-:Y:S01]  /*3350*/  SHF.L.U32 R5, R12, 0x1f, RZ ;  /* 0x0000001f0c057819 */ /* 0x000fe200000006ff */
[----:B------:R-:W-:Y:S01]  /*3360*/  UIADD3 UR7, UPT, UPT, UR4, 0x140, URZ ;  /* 0x0000014004077890 */ /* 0x000fe2000fffe0ff */
[----:B------:R1:W-:Y:S05]  /*3370*/  SYNCS.ARRIVE.TRANS64.RED.A1T0 RZ, [R2+URZ], RZ ;  /* 0x000000ff02ff79a7 */ /* 0x0003ea00081004ff */
[----:B------:R-:W-:Y:S01]  /*3380*/  IMAD.U32 R6, RZ, RZ, UR7 ;  /* 0x00000007ff067e24 */ /* 0x000fe2000f8e00ff */
[----:B------:R-:W2:Y:S04]  /*3390*/  SYNCS.PHASECHK.TRANS64.TRYWAIT P0, [UR4+0x150], R5 ;  /* 0x00015005ff0075a7 */ /* 0x000ea80008001104 */
[----:B------:R-:W-:Y:S01]  /*33a0*/  PRMT R6, R0, 0x654, R6 ;  /* 0x0000065400067816 */ /* 0x000fe20000000006 */
[----:B-12---:R-:W-:Y:S06]  /*33b0*/  @!P0 BRA `(.L_x_63) ;  /* 0x0000005400348947 */ /* 0x006fec0003800000 */
.L_x_164:
[----:B------:R-:W-:Y:S01]  /*33c0*/  ULEA UR8, UR5, UR6, 0x4 ;  /* 0x0000000605087291 */ /* 0x000fe2000f8e20ff */
[----:B------:R-:W-:Y:S01]  /*33d0*/  SEL R3, R6, R3, !P2 ;  /* 0x0000000306037207 */ /* 0x000fe20005000000 */
[----:B------:R-:W-:Y:S01]  /*33e0*/  UIADD3 UR9, UPT, UPT, UR4, 0x140, URZ ;  /* 0x0000014004097890 */ /* 0x000fe2000fffe0ff */
[----:B-1----:R-:W-:Y:S01]  /*33f0*/  LEA R2, R11, UR6, 0x3 ;  /* 0x000000060b027c11 */ /* 0x002fe2000f8e18ff */
[----:B------:R-:W-:Y:S01]  /*3400*/  UIADD3 UR8, UPT, UPT, UR8, 0x1d0, URZ ;  /* 0x000001d008087890 */ /* 0x000fe2000fffe0ff */
[----:B------:R1:W-:Y:S01]  /*3410*/  @!P2 SYNCS.ARRIVE.TRANS64.RED RZ, [R3+URZ], R4 ;  /* 0x0000000403ffa9a7 */ /* 0x0003e200080004ff */
[----:B------:R-:W-:Y:S01]  /*3420*/  UIADD3 UR4, UPT, UPT, UR5, 0x1, URZ ;  /* 0x0000000105047890 */ /* 0x000fe2000fffe0ff */
[----:B------:R-:W-:-:S03]  /*3430*/  VIADD R8, R8, 0x1 ;  /* 0x0000000108087836 */ /* 0x000fc60000000000 */
[----:B------:R-:W-:Y:S02]  /*3440*/  UISETP.NE.AND UP0, UPT, UR4, 0x2, UPT ;  /* 0x000000020400788c */ /* 0x000fe4000bf05270 */
[----:B------:R-:W-:Y:S01]  /*3450*/  ISETP.NE.AND P0, PT, R8, 0x2, PT ;  /* 0x000000020800780c */ /* 0x000fe20003f05270 */
[----:B------:R-:W-:Y:S06]  /*3460*/  UGETNEXTWORKID.BROADCAST [UR8], [UR9] ;  /* 0x00000000080073ca */ /* 0x000fec0008000100 */
[----:B------:R-:W-:Y:S02]  /*3470*/  USEL UR7, URZ, 0x1, UP0 ;  /* 0x00000001ff077887 */ /* 0x000fe40008000000 */
[----:B------:R-:W-:-:S04]  /*3480*/  USEL UR5, UR4, URZ, UP0 ;  /* 0x000000ff04057287 */ /* 0x000fc80008000000 */
[----:B------:R-:W-:Y:S02]  /*3490*/  LOP3.LUT R12, R12, UR7, RZ, 0x3c, !PT ;  /* 0x000000070c0c7c12 */ /* 0x000fe4000f8e3cff */
[----:B-1----:R-:W-:-:S04]  /*34a0*/  SHF.L.U32 R4, R10, 0x1f, RZ ;  /* 0x0000001f0a047819 */ /* 0x002fc800000006ff */
[----:B------:R-:W1:Y:S02]  /*34b0*/  SYNCS.PHASECHK.TRANS64.TRYWAIT P1, [R2+URZ+0x140], R4 ;  /* 0x00014004020075a7 */ /* 0x000e6400080211ff */
[----:B-1----:R-:W-:Y:S05]  /*34c0*/  @!P1 BRA `(.L_x_64) ;  /* 0x0000005400089947 */ /* 0x002fea0003800000 */
.L_x_165:
[C---:B-1----:R-:W-:Y:S01]  /*34d0*/  LEA R4, R11.reuse, UR6, 0x4 ;  /* 0x000000060b047c11 */ /* 0x042fe2000f8e20ff */
[----:B------:R-:W-:Y:S01]  /*34e0*/  VIADD R2, R2, 0x150 ;  /* 0x0000015002027836 */ /* 0x000fe20000000000 */
[----:B------:R-:W-:Y:S01]  /*34f0*/  SEL R8, R8, RZ, P0 ;  /* 0x000000ff08087207 */ /* 0x000fe20000000000 */
[----:B------:R-:W-:-:S03]  /*3500*/  VIADD R11, R11, 0x1 ;  /* 0x000000010b0b7836 */ /* 0x000fc60000000000 */
[----:B------:R-:W1:Y:S01]  /*3510*/  LDS.128 R4, [R4+0x1d0] ;  /* 0x0001d00004047984 */ /* 0x000e620000000c00 */
[----:B------:R-:W-:Y:S02]  /*3520*/  PRMT R2, RZ, 0x654, R2 ;  /* 0x00000654ff027816 */ /* 0x000fe40000000002 */
[C---:B------:R-:W-:Y:S01]  /*3530*/  ISETP.NE.AND P1, PT, R11.reuse, 0x2, PT ;  /* 0x000000020b00780c */ /* 0x040fe20003f25270 */
[----:B------:R-:W-:Y:S01]  /*3540*/  @!PT LDS RZ, [RZ] ;  /* 0x00000000fffff984 */ /* 0x000fe20000000800 */
[----:B------:R-:W-:Y:S01]  /*3550*/  @!PT LDS RZ, [RZ] ;  /* 0x00000000fffff984 */ /* 0x000fe20000000800 */
[----:B------:R-:W-:Y:S01]  /*3560*/  @!PT LDS RZ, [RZ] ;  /* 0x00000000fffff984 */ /* 0x000fe20000000800 */
[----:B------:R-:W-:Y:S01]  /*3570*/  @!PT LDS RZ, [RZ] ;  /* 0x00000000fffff984 */ /* 0x000fe20000000800 */
[----:B------:R2:W-:Y:S06]  /*3580*/  MEMBAR.ALL.CTA ;  /* 0x0000000000007992 */ /* 0x0005ec0000008000 */
[----:B--2---:R-:W2:Y:S01]  /*3590*/  FENCE.VIEW.ASYNC.S ;  /* 0x00000000000073c6 */ /* 0x004ea20000000000 */
[----:B------:R-:W-:Y:S01]  /*35a0*/  SEL R11, R11, RZ, P1 ;  /* 0x000000ff0b0b7207 */ /* 0x000fe20000800000 */
[----:B--2---:R2:W-:Y:S01]  /*35b0*/  SYNCS.ARRIVE.TRANS64.RED.A1T0 RZ, [R2+URZ], RZ ;  /* 0x000000ff02ff79a7 */ /* 0x0045e200081004ff */
[----:B-1----:R-:W-:-:S02]  /*35c0*/  LOP3.LUT P3, RZ, R6, 0x1, RZ, 0xc0, !PT ;  /* 0x0000000106ff7812 */ /* 0x002fc4000786c0ff */
[----:B------:R-:W-:-:S04]  /*35d0*/  SEL R4, RZ, 0x1, P1 ;  /* 0x00000001ff047807 */ /* 0x000fc80000800000 */
[----:B------:R-:W-:Y:S02]  /*35e0*/  LOP3.LUT R10, R10, R4, RZ, 0x3c, !PT ;  /* 0x000000040a0a7212 */ /* 0x000fe400078e3cff */
[----:B--2---:R-:W-:-:S04]  /*35f0*/  SEL R2, RZ, 0x1, P0 ;  /* 0x00000001ff027807 */ /* 0x004fc80000000000 */
[----:B------:R-:W-:Y:S01]  /*3600*/  LOP3.LUT R9, R9, R2, RZ, 0x3c, !PT ;  /* 0x0000000209097212 */ /* 0x000fe200078e3cff */
[----:B------:R-:W-:Y:S06]  /*3610*/  @P3 BRA `(.L_x_65) ;  /* 0xfffffffc002c3947 */ /* 0x000fec000383ffff */
[----:B------:R-:W-:Y:S01]  /*3620*/  ULEA UR4, UR5, UR6, 0x3 ;  /* 0x0000000605047291 */ /* 0x000fe2000f8e18ff */
[----:B------:R-:W-:-:S08]  /*3630*/  SHF.L.U32 R2, R12, 0x1f, RZ ;  /* 0x0000001f0c027819 */ /* 0x000fd000000006ff */
[----:B------:R-:W1:Y:S02]  /*3640*/  SYNCS.PHASECHK.TRANS64 P0, [UR4+0x150], R2 ;  /* 0x00015002ff0075a7 */ /* 0x000e640008001004 */
[----:B-1----:R-:W-:Y:S05]  /*3650*/  @P0 BRA `(.L_x_66) ;  /* 0x0000000000080947 */ /* 0x002fea0003800000 */
[----:B------:R-:W1:Y:S02]  /*3660*/  SYNCS.PHASECHK.TRANS64.TRYWAIT P0, [UR4+0x150], R2 ;  /* 0x00015002ff0075a7 */ /* 0x000e640008001104 */
[----:B-1----:R-:W-:Y:S05]  /*3670*/  @!P0 BRA `(.L_x_67) ;  /* 0x0000005000b08947 */ /* 0x002fea0003800000 */
.L_x_66:
[----:B------:R-:W-:-:S04]  /*3680*/  UIADD3 UR7, UPT, UPT, UR5, 0x1, URZ ;  /* 0x0000000105077890 */ /* 0x000fc8000fffe0ff */
[----:B------:R-:W-:-:S04]  /*3690*/  UISETP.NE.AND UP0, UPT, UR7, 0x2, UPT ;  /* 0x000000020700788c */ /* 0x000fc8000bf05270 */
[----:B------:R-:W-:Y:S02]  /*36a0*/  USEL UR8, URZ, 0x1, UP0 ;  /* 0x00000001ff087887 */ /* 0x000fe40008000000 */
[----:B------:R-:W-:-:S04]  /*36b0*/  USEL UR7, UR7, URZ, UP0 ;  /* 0x000000ff07077287 */ /* 0x000fc80008000000 */
[----:B------:R-:W-:Y:S01]  /*36c0*/  ULEA UR7, UR7, UR6, 0x3 ;  /* 0x0000000607077291 */ /* 0x000fe2000f8e18ff */
[----:B-1----:R-:W-:-:S04]  /*36d0*/  LOP3.LUT R2, R12, UR8, RZ, 0x3c, !PT ;  /* 0x000000080c027c12 */ /* 0x002fc8000f8e3cff */
[----:B------:R-:W-:-:S04]  /*36e0*/  SHF.L.U32 R0, R2, 0x1f, RZ ;  /* 0x0000001f02007819 */ /* 0x000fc800000006ff */
[----:B------:R-:W1:Y:S02]  /*36f0*/  SYNCS.PHASECHK.TRANS64 P0, [UR7+0x150], R0 ;  /* 0x00015000ff0075a7 */ /* 0x000e640008001007 */
[----:B-1----:R-:W-:Y:S05]  /*3700*/  @P0 EXIT ;  /* 0x000000000000094d */ /* 0x002fea0003800000 */
[----:B------:R-:W-:Y:S02]  /*3710*/  SHF.L.U32 R2, R2, 0x1f, RZ ;  /* 0x0000001f02027819 */ /* 0x000fe400000006ff */
[----:B------:R-:W-:-:S07]  /*3720*/  MOV R0, UR7 ;  /* 0x0000000700007c02 */ /* 0x000fce0008000f00 */
.L_x_68:
[----:B-1----:R1:W2:Y:S02]  /*3730*/  SYNCS.PHASECHK.TRANS64.TRYWAIT P0, [R0+URZ+0x150], R2 ;  /* 0x00015002000075a7 */ /* 0x0022a400080011ff */
[----:B--2---:R-:W-:Y:S05]  /*3740*/  @!P0 NANOSLEEP.SYNCS 0x989680 ;  /* 0x009896800000895d */ /* 0x004fea0003900000 */
[----:B------:R-:W2:Y:S02]  /*3750*/  @!P0 SYNCS.PHASECHK.TRANS64 P0, [R0+URZ+0x150], R2 ;  /* 0x00015002000085a7 */ /* 0x000ea400080010ff */
[----:B--2---:R-:W-:Y:S05]  /*3760*/  @P0 EXIT ;  /* 0x000000000000094d */ /* 0x004fea0003800000 */
[----:B------:R-:W-:Y:S05]  /*3770*/  BRA `(.L_x_68) ;  /* 0xfffffffc00ec7947 */ /* 0x000fea000383ffff */
.L_x_61:
[----:B------:R-:W-:Y:S05]  /*3780*/  BRA.U UP4, `(.L_x_69) ;  /* 0x0000000d049c7547 */ /* 0x000fea000b800000 */
[----:B------:R-:W-:Y:S01]  /*3790*/  UMOV UR4, 0x40 ;  /* 0x0000004000047882 */ /* 0x000fe20000000000 */
[----:B------:R-:W-:Y:S01]  /*37a0*/  NOP ;  /* 0x0000000000007918 */ /* 0x000fe20000000000 */
[----:B------:R-:W-:Y:S01]  /*37b0*/  ULEA UR5, UR45, UR4, 0x18 ;  /* 0x000000042d057291 */ /* 0x000fe2000f8ec0ff */
[----:B------:R-:W-:Y:S02]  /*37c0*/  UMOV UR6, 0x400 ;  /* 0x0000040000067882 */ /* 0x000fe40000000000 */
[----:B------:R-:W-:-:S06]  /*37d0*/  ULEA UR6, UR45, UR6, 0x18 ;  /* 0x000000062d067291 */ /* 0x000fcc000f8ec0ff */
[----:B------:R-:W1:Y:S02]  /*37e0*/  LDS.U8 R0, [UR5+0x1c] ;  /* 0x00001c05ff007984 */ /* 0x000e640008000000 */
[----:B-1----:R-:W-:-:S13]  /*37f0*/  ISETP.NE.AND P0, PT, R0, RZ, PT ;  /* 0x000000ff0000720c */ /* 0x002fda0003f05270 */
[----:B------:R-:W-:Y:S05]  /*3800*/  @P0 BRA `(.L_x_70) ;  /* 0x0000000000580947 */ /* 0x000fea0003800000 */
[----:B------:R-:W-:-:S13]  /*3810*/  ELECT P0, URZ, PT ;  /* 0x0000000000ff782f */ /* 0x000fda0003800000 */
[----:B------:R-:W-:Y:S05]  /*3820*/  @!P0 BRA `(.L_x_71) ;  /* 0x0000000000608947 */ /* 0x000fea0003800000 */
[----:B------:R-:W-:Y:S01]  /*3830*/  UMOV UR4, 0x10 ;  /* 0x0000001000047882 */ /* 0x000fe20000000000 */
[----:B------:R-:W-:Y:S01]  /*3840*/  HFMA2 R0, -RZ, RZ, 0, 5.9604644775390625e-08 ;  /* 0x00000001ff007431 */ /* 0x000fe200000001ff */
[----:B------:R-:W-:-:S03]  /*3850*/  MOV R3, 0xffff ;  /* 0x0000ffff00037802 */ /* 0x000fc60000000f00 */
[----:B------:R-:W-:Y:S04]  /*3860*/  DEPBAR.LE SB1, 0x36 ;  /* 0x00009d800000791a */ /* 0x000fe80000000000 */
[----:B------:R-:W1:Y:S02]  /*3870*/  UTCATOMSWS.FIND_AND_SET.ALIGN UP0, UR4, UR4 ;  /* 0x00000004000475e3 */ /* 0x000e640008000800 */
[----:B-1----:R-:W-:Y:S01]  /*3880*/  MOV R4, UR4 ;  /* 0x0000000400047c02 */ /* 0x002fe20008000f00 */
[----:B------:R-:W-:Y:S06]  /*3890*/  BRA.U UP0, `(.L_x_72) ;  /* 0x0000000100187547 */ /* 0x000fec000b800000 */
.L_x_73:
[----:B------:R-:W-:Y:S05]  /*38a0*/  NANOSLEEP 0x64 ;  /* 0x000000640000795d */ /* 0x000fea0003800000 */
[----:B------:R-:W-:-:S05]  /*38b0*/  UMOV UR4, 0x10 ;  /* 0x0000001000047882 */ /* 0x000fca0000000000 */
[----:B------:R-:W-:Y:S04]  /*38c0*/  DEPBAR.LE SB1, 0x36 ;  /* 0x00009d800000791a */ /* 0x000fe80000000000 */
[----:B------:R-:W1:Y:S02]  /*38d0*/  UTCATOMSWS.FIND_AND_SET.ALIGN UP0, UR4, UR4 ;  /* 0x00000004000475e3 */ /* 0x000e640008000800 */
[----:B-1----:R-:W-:Y:S01]  /*38e0*/  MOV R4, UR4 ;  /* 0x0000000400047c02 */ /* 0x002fe20008000f00 */
[----:B------:R-:W-:Y:S05]  /*38f0*/  BRA.U !UP0, `(.L_x_73) ;  /* 0xfffffffd08e87547 */ /* 0x000fea000b83ffff */
.L_x_72:
[-C--:B------:R-:W-:Y:S02]  /*3900*/  SHF.L.U32 R3, R3, R4.reuse, RZ ;  /* 0x0000000403037219 */ /* 0x080fe400000006ff */
[----:B------:R-:W-:Y:S01]  /*3910*/  SHF.L.U32 R0, R0, R4, RZ ;  /* 0x0000000400007219 */ /* 0x000fe200000006ff */
[----:B------:R-:W-:Y:S02]  /*3920*/  IMAD.SHL.U32 R4, R4, 0x20, RZ ;  /* 0x0000002004047824 */ /* 0x000fe400078e00ff */
[----:B------:R1:W-:Y:S04]  /*3930*/  ATOMS.OR RZ, [UR5+0x14], R3 ;  /* 0x00001403ffff798c */ /* 0x0003e8000b000005 */
[----:B------:R1:W-:Y:S04]  /*3940*/  ATOMS.OR RZ, [UR5+0x18], R0 ;  /* 0x00001800ffff798c */ /* 0x0003e8000b000005 */
[----:B------:R1:W-:Y:S01]  /*3950*/  STS [UR6+0x1f0], R4 ;  /* 0x0001f004ff007988 */ /* 0x0003e20008000806 */
[----:B------:R-:W-:Y:S05]  /*3960*/  BRA `(.L_x_71) ;  /* 0x0000000000107947 */ /* 0x000fea0003800000 */
.L_x_70:
[----:B------:R-:W-:Y:S02]  /*3970*/  MOV R0, 0xffffffff ;  /* 0xffffffff00007802 */ /* 0x000fe40000000f00 */
[----:B------:R-:W-:-:S03]  /*3980*/  MOV R4, 0x39b0 ;  /* 0x000039b000047802 */ /* 0x000fc60000000f00 */
[----:B------:R1:W-:Y:S04]  /*3990*/  STS [UR6+0x1f0], R0 ;  /* 0x0001f000ff007988 */ /* 0x0003e80008000806 */
[----:B-1---5:R-:W-:Y:S05]  /*39a0*/  CALL.REL.NOINC `($__internal_1_$__cuda_sm10x_tcgen05_guardrail_trap_phase_invalid_during_alloc) ;  /* 0x0000005400707944 */ /* 0x022fea0003c00000 */
.L_x_71:
[----:B------:R-:W-:Y:S05]  /*39b0*/  WARPSYNC.ALL ;  /* 0x0000000000007948 */ /* 0x000fea0003800000 */
[----:B------:R-:W2:Y:S01]  /*39c0*/  S2UR UR4, SR_CgaCtaId ;  /* 0x00000000000479c3 */ /* 0x000ea20000008800 */
[----:B------:R-:W-:Y:S01]  /*39d0*/  UMOV UR17, 0x400 ;  /* 0x0000040000117882 */ /* 0x000fe20000000000 */
[----:B------:R-:W-:-:S06]  /*39e0*/  NOP ;  /* 0x0000000000007918 */ /* 0x000fcc0000000000 */
[----:B------:R-:W-:Y:S06]  /*39f0*/  BAR.ARV 0x6, 0xa0 ;  /* 0x0182800000007b1d */ /* 0x000fec0000002000 */
[----:B------:R-:W3:Y:S01]  /*3a00*/  LDCU UR5, c[0x0][0x38c] ;  /* 0x00007180ff0577ac */ /* 0x000ee20008000800 */
[----:B------:R-:W-:Y:S01]  /*3a10*/  LOP3.LUT R2, R2, 0xffff, RZ, 0xc0, !PT ;  /* 0x0000ffff02027812 */ /* 0x000fe200078ec0ff */
[----:B------:R-:W-:Y:S01]  /*3a20*/  IMAD.MOV.U32 R11, RZ, RZ, 0x1 ;  /* 0x00000001ff0b7424 */ /* 0x000fe200078e00ff */
[----:B------:R-:W-:Y:S01]  /*3a30*/  CS2R R8, SRZ ;  /* 0x0000000000087805 */ /* 0x000fe2000001ff00 */
[----:B------:R-:W4:Y:S01]  /*3a40*/  LDCU UR8, c[0x0][0x38c] ;  /* 0x00007180ff0877ac */ /* 0x000f220008000800 */
[----:B------:R-:W-:Y:S01]  /*3a50*/  R2UR UR19, R2 ;  /* 0x00000000021372ca */ /* 0x000fe200000e0000 */
[----:B------:R-:W-:Y:S01]  /*3a60*/  IMAD.MOV.U32 R10, RZ, RZ, RZ ;  /* 0x000000ffff0a7224 */ /* 0x000fe200078e00ff */
[----:B------:R-:W-:Y:S01]  /*3a70*/  UMOV UR22, URZ ;  /* 0x000000ff00167c82 */ /* 0x000fe20008000000 */
[----:B------:R-:W-:Y:S01]  /*3a80*/  UMOV UR14, URZ ;  /* 0x000000ff000e7c82 */ /* 0x000fe20008000000 */
[----:B--2---:R-:W-:Y:S01]  /*3a90*/  ULEA UR17, UR4, UR17, 0x18 ;  /* 0x0000001104117291 */ /* 0x004fe2000f8ec0ff */
[----:B------:R-:W-:Y:S01]  /*3aa0*/  UMOV UR26, 0x0 ;  /* 0x00000000001a7882 */ /* 0x000fe20000000000 */
[----:B------:R-:W-:-:S02]  /*3ab0*/  UMOV UR27, 0x42004a0 ;  /* 0x042004a0001b7882 */ /* 0x000fc40000000000 */
[----:B------:R-:W-:Y:S02]  /*3ac0*/  UIADD3 UR6, UPT, UPT, UR17, 0x4400, URZ ;  /* 0x0000440011067890 */ /* 0x000fe4000fffe0ff */
[----:B------:R-:W-:Y:S02]  /*3ad0*/  UIADD3 UR7, UPT, UPT, UR17, 0x15400, URZ ;  /* 0x0001540011077890 */ /* 0x000fe4000fffe0ff */
[----:B---3--:R-:W-:Y:S01]  /*3ae0*/  UIADD3 UR5, UPT, UPT, UR5, 0x3f, URZ ;  /* 0x0000003f05057890 */ /* 0x008fe2000fffe0ff */
[----:B-1----:R-:W1:Y:S01]  /*3af0*/  LDS R0, [UR17+0x1f0] ;  /* 0x0001f011ff007984 */ /* 0x002e620008000800 */
[----:B------:R-:W-:Y:S02]  /*3b00*/  USHF.R.U32.HI UR6, URZ, 0x4, UR6 ;  /* 0x00000004ff067899 */ /* 0x000fe40008011606 */
[----:B------:R-:W-:Y:S02]  /*3b10*/  USHF.R.S32.HI UR4, URZ, 0x1f, UR5 ;  /* 0x0000001fff047899 */ /* 0x000fe40008011405 */
[----:B------:R-:W-:-:S02]  /*3b20*/  ULOP3.LUT UR6, UR6, 0x3fff, URZ, 0xc0, !UPT ;  /* 0x00003fff06067892 */ /* 0x000fc4000f8ec0ff */
[----:B------:R-:W-:Y:S02]  /*3b30*/  ULEA.HI UR4, UR4, UR5, URZ, 0x6 ;  /* 0x0000000504047291 */ /* 0x000fe4000f8f30ff */
[----:B------:R-:W-:Y:S02]  /*3b40*/  USHF.R.U32.HI UR5, URZ, 0x4, UR7 ;  /* 0x00000004ff057899 */ /* 0x000fe40008011607 */
[----:B------:R-:W-:Y:S02]  /*3b50*/  USHF.R.S32.HI UR28, URZ, 0x6, UR4 ;  /* 0x00000006ff1c7899 */ /* 0x000fe40008011404 */
[----:B------:R-:W-:Y:S02]  /*3b60*/  ULOP3.LUT UR5, UR5, 0x3fff, URZ, 0xc0, !UPT ;  /* 0x00003fff05057892 */ /* 0x000fe4000f8ec0ff */
[----:B------:R-:W-:Y:S02]  /*3b70*/  UISETP.LT.AND UP0, UPT, UR28, 0x1, UPT ;  /* 0x000000011c00788c */ /* 0x000fe4000bf01270 */
[----:B------:R-:W-:-:S02]  /*3b80*/  ULOP3.LUT UR20, UR6, 0x10000, URZ, 0xfc, !UPT ;  /* 0x0001000006147892 */ /* 0x000fc4000f8efcff */
[----:B------:R-:W-:Y:S02]  /*3b90*/  USEL UR29, UR28, 0x1, !UP0 ;  /* 0x000000011c1d7887 */ /* 0x000fe4000c000000 */
[----:B------:R-:W-:Y:S02]  /*3ba0*/  ULOP3.LUT UR21, UR5, 0x10000, URZ, 0xfc, !UPT ;  /* 0x0001000005157892 */ /* 0x000fe4000f8efcff */
[----:B------:R-:W-:Y:S02]  /*3bb0*/  UIADD3 UR29, UPT, UPT, -UR29, URZ, URZ ;  /* 0x000000ff1d1d7290 */ /* 0x000fe4000fffe1ff */
[----:B----4-:R-:W-:Y:S01]  /*3bc0*/  UISETP.GE.AND UP4, UPT, UR8, 0x1, UPT ;  /* 0x000000010800788c */ /* 0x010fe2000bf86270 */
[----:B------:R-:W-:Y:S01]  /*3bd0*/  UMOV UR24, 0x0 ;  /* 0x0000000000187882 */ /* 0x000fe20000000000 */
[----:B------:R-:W-:Y:S01]  /*3be0*/  UMOV UR25, 0x42004a0 ;  /* 0x042004a000197882 */ /* 0x000fe20000000000 */
[----:B-1----:R-:W-:-:S15]  /*3bf0*/  R2UR UR30, R0 ;  /* 0x00000000001e72ca */ /* 0x002fde00000e0000 */
.L_x_80:
[----:B------:R-:W-:Y:S02]  /*3c00*/  LEA R0, R10, UR17, 0x3 ;  /* 0x000000110a007c11 */ /* 0x000fe4000f8e18ff */
[----:B------:R-:W-:Y:S02]  /*3c10*/  SHF.L.U32 R2, R9, 0x1f, RZ ;  /* 0x0000001f09027819 */ /* 0x000fe400000006ff */
[----:B------:R-:W-:Y:S01]  /*3c20*/  PLOP3.LUT P0, PT, PT, PT, UP4, 0x80, 0x8 ;  /* 0x000000000008781c */ /* 0x000fe20003f0f048 */
[----:B------:R-:W-:Y:S01]  /*3c30*/  VIADD R3, R0, 0x150 ;  /* 0x0000015000037836 */ /* 0x000fe20000000000 */
[----:B-1----:R-:W1:Y:S02]  /*3c40*/  SYNCS.PHASECHK.TRANS64.TRYWAIT P1, [R0+URZ+0x140], R2 ;  /* 0x00014002000075a7 */ /* 0x002e6400080211ff */
[----:B-1-3--:R-:W-:Y:S09]  /*3c50*/  @!P1 BRA `(.L_x_74) ;  /* 0x0000004c00509947 */ /* 0x00aff20003800000 */
.L_x_167:
[----:B------:R-:W-:Y:S01]  /*3c60*/  LEA R4, R10, UR17, 0x4 ;  /* 0x000000110a047c11 */ /* 0x000fe2000f8e20ff */
[----:B------:R-:W-:Y:S01]  /*3c70*/  @UP4 ULEA UR4, UR14, UR17, 0x3 ;  /* 0x000000110e044291 */ /* 0x000fe2000f8e18ff */
[----:B------:R-:W-:Y:S01]  /*3c80*/  PLOP3.LUT P2, PT, PT, PT, PT, 0x80, 0x8 ;  /* 0x000000000008781c */ /* 0x000fe20003f4f070 */
[----:B------:R-:W-:Y:S01]  /*3c90*/  ULEA UR23, UR22, UR17, 0x3 ;  /* 0x0000001116177291 */ /* 0x000fe2000f8e18ff */
[----:B------:R-:W-:Y:S02]  /*3ca0*/  PRMT R3, RZ, 0x654, R3 ;  /* 0x00000654ff037816 */ /* 0x000fe40000000003 */
[----:B------:R-:W2:Y:S01]  /*3cb0*/  LDS.128 R4, [R4+0x1d0] ;  /* 0x0001d00004047984 */ /* 0x000ea20000000c00 */
[----:B-1----:R-:W-:Y:S02]  /*3cc0*/  @P0 SHF.L.U32 R2, R8, 0x1f, RZ ;  /* 0x0000001f08020819 */ /* 0x002fe400000006ff */
[----:B------:R-:W-:Y:S01]  /*3cd0*/  SHF.L.U32 R0, R11, 0x1f, RZ ;  /* 0x0000001f0b007819 */ /* 0x000fe200000006ff */
[----:B------:R-:W-:Y:S01]  /*3ce0*/  @!PT LDS RZ, [RZ] ;  /* 0x00000000fffff984 */ /* 0x000fe20000000800 */
[----:B------:R-:W-:Y:S01]  /*3cf0*/  @!PT LDS RZ, [RZ] ;  /* 0x00000000fffff984 */ /* 0x000fe20000000800 */
[----:B------:R-:W-:Y:S01]  /*3d00*/  @!PT LDS RZ, [RZ] ;  /* 0x00000000fffff984 */ /* 0x000fe20000000800 */
[----:B------:R-:W-:Y:S01]  /*3d10*/  @!PT LDS RZ, [RZ] ;  /* 0x00000000fffff984 */ /* 0x000fe20000000800 */
[----:B------:R1:W-:Y:S06]  /*3d20*/  MEMBAR.ALL.CTA ;  /* 0x0000000000007992 */ /* 0x0003ec0000008000 */
[----:B-1----:R-:W1:Y:S02]  /*3d30*/  FENCE.VIEW.ASYNC.S ;  /* 0x00000000000073c6 */ /* 0x002e640000000000 */
[----:B-1----:R1:W-:Y:S01]  /*3d40*/  SYNCS.ARRIVE.TRANS64.RED.A1T0 RZ, [R3+URZ], RZ ;  /* 0x000000ff03ff79a7 */ /* 0x0023e200081004ff */
[----:B------:R1:W3:Y:S01]  /*3d50*/  @P0 SYNCS.PHASECHK.TRANS64.TRYWAIT P2, [UR4], R2 ;  /* 0x00000002ff0005a7 */ /* 0x0002e20008041104 */
[----:B------:R-:W-:Y:S01]  /*3d60*/  ULEA.HI UR4, UR22, UR22, URZ, 0x1 ;  /* 0x0000001616047291 */ /* 0x000fe2000f8f08ff */
[----:B--2---:R-:W-:-:S03]  /*3d70*/  LOP3.LUT P1, RZ, R6, 0x1, RZ, 0xc0, !PT ;  /* 0x0000000106ff7812 */ /* 0x004fc6000782c0ff */
[----:B------:R-:W-:Y:S02]  /*3d80*/  USHF.L.U32 UR18, UR4, 0x6, URZ ;  /* 0x0000000604127899 */ /* 0x000fe400080006ff */
[----:B------:R-:W-:Y:S02]  /*3d90*/  ULOP3.LUT UR4, UR4, 0xffe, URZ, 0xc0, !UPT ;  /* 0x00000ffe04047892 */ /* 0x000fe4000f8ec0ff */
[----:B------:R-:W-:Y:S02]  /*3da0*/  ULOP3.LUT UR18, UR18, 0xffffff80, URZ, 0xc0, !UPT ;  /* 0xffffff8012127892 */ /* 0x000fe4000f8ec0ff */
[----:B------:R-:W-:Y:S02]  /*3db0*/  UIADD3 UR4, UPT, UPT, -UR4, UR22, URZ ;  /* 0x0000001604047290 */ /* 0x000fe4000fffe1ff */
[----:B------:R-:W-:Y:S01]  /*3dc0*/  UIADD3 UR18, UPT, UPT, UR30, UR18, URZ ;  /* 0x000000121e127290 */ /* 0x000fe2000fffe0ff */
[----:B------:R-:W2:Y:S03]  /*3dd0*/  SYNCS.PHASECHK.TRANS64.TRYWAIT P0, [UR23+0x180], R0 ;  /* 0x00018000ff0075a7 */ /* 0x000ea60008001117 */
[----:B------:R-:W-:Y:S01]  /*3de0*/  ULEA UR18, UR4, UR18, 0x14 ;  /* 0x0000001204127291 */ /* 0x000fe2000f8ea0ff */
[----:B-123--:R-:W-:Y:S11]  /*3df0*/  @!P0 BRA `(.L_x_75) ;  /* 0x0000004800fc8947 */ /* 0x00eff60003800000 */
.L_x_169:
[----:B------:R-:W-:Y:S01]  /*3e00*/  IADD3 R10, PT, PT, R10, 0x1, RZ ;  /* 0x000000010a0a7810 */ /* 0x000fe20007ffe0ff */
[----:B------:R-:W-:Y:S06]  /*3e10*/  BRA.U !UP4, `(.L_x_76) ;  /* 0x000000010c987547 */ /* 0x000fec000b800000 */
[----:B------:R-:W-:Y:S01]  /*3e20*/  UPLOP3.LUT UP2, UPT, UPT, UPT, UPT, 0x40, 0x4 ;  /* 0x000000000004789c */ /* 0x000fe20003f4e870 */
[----:B------:R-:W-:Y:S01]  /*3e30*/  UMOV UR16, UR29 ;  /* 0x0000001d00107c82 */ /* 0x000fe20008000000 */
[----:B------:R-:W-:Y:S01]  /*3e40*/  UMOV UR15, UR28 ;  /* 0x0000001c000f7c82 */ /* 0x000fe20008000000 */
[----:B------:R-:W-:-:S08]  /*3e50*/  UMOV UR6, UR14 ;  /* 0x0000000e00067c82 */ /* 0x000fd00008000000 */
.L_x_79:
[----:B------:R-:W-:Y:S02]  /*3e60*/  UIADD3 UR16, UPT, UPT, UR16, 0x1, URZ ;  /* 0x0000000110107890 */ /* 0x000fe4000fffe0ff */
[----:B--2---:R-:W-:Y:S02]  /*3e70*/  ULEA UR5, UR6, UR17, 0x3 ;  /* 0x0000001106057291 */ /* 0x004fe4000f8e18ff */
[----:B------:R-:W-:Y:S01]  /*3e80*/  UISETP.NE.AND UP3, UPT, UR16, URZ, UPT ;  /* 0x000000ff1000728c */ /* 0x000fe2000bf65270 */
[----:B---3--:R-:W-:Y:S10]  /*3e90*/  @P2 BRA `(.L_x_77) ;  /* 0x00000000000c2947 */ /* 0x008ff40003800000 */
[----:B-1----:R-:W-:Y:S04]  /*3ea0*/  SHF.L.U32 R2, R8, 0x1f, RZ ;  /* 0x0000001f08027819 */ /* 0x002fe800000006ff */
[----:B------:R-:W1:Y:S02]  /*3eb0*/  SYNCS.PHASECHK.TRANS64.TRYWAIT P0, [UR5], R2 ;  /* 0x00000002ff0075a7 */ /* 0x000e640008001105 */
[----:B-1----:R-:W-:Y:S05]  /*3ec0*/  @!P0 BRA `(.L_x_78) ;  /* 0x0000004800e08947 */ /* 0x002fea0003800000 */
.L_x_77:
[----:B------:R-:W-:Y:S01]  /*3ed0*/  UISETP.NE.AND UP0, UPT, UR15, 0x1, UPT ;  /* 0x000000010f00788c */ /* 0x000fe2000bf05270 */
[----:B------:R-:W-:Y:S01]  /*3ee0*/  PLOP3.LUT P2, PT, PT, PT, PT, 0x80, 0x8 ;  /* 0x000000000008781c */ /* 0x000fe20003f4f070 */
[----:B------:R-:W-:Y:S02]  /*3ef0*/  UIADD3 UR4, UPT, UPT, UR6, 0x1, URZ ;  /* 0x0000000106047890 */ /* 0x000fe4000fffe0ff */
[----:B------:R-:W-:Y:S02]  /*3f00*/  ULEA UR12, UR6, UR21, 0x9 ;  /* 0x00000015060c7291 */ /* 0x000fe4000f8e48ff */
[----:B------:R-:W-:Y:S01]  /*3f10*/  UISETP.NE.AND UP1, UPT, UR4, 0x11, UPT ;  /* 0x000000110400788c */ /* 0x000fe2000bf25270 */
[----:B------:R-:W-:Y:S01]  /*3f20*/  PLOP3.LUT P0, PT, PT, PT, UP0, 0x80, 0x8 ;  /* 0x000000000008781c */ /* 0x000fe20003f0f008 */
[----:B------:R-:W-:Y:S02]  /*3f30*/  UIADD3 UR10, UPT, UPT, UR12, 0x2, URZ ;  /* 0x000000020c0a7890 */ /* 0x000fe4000fffe0ff */
[----:B------:R-:W-:Y:S02]  /*3f40*/  USEL UR7, URZ, 0x1, UP1 ;  /* 0x00000001ff077887 */ /* 0x000fe40008800000 */
[----:B------:R-:W-:Y:S02]  /*3f50*/  USEL UR14, UR4, URZ, UP1 ;  /* 0x000000ff040e7287 */ /* 0x000fe40008800000 */
[----:B------:R-:W-:Y:S02]  /*3f60*/  UIADD3 UR15, UPT, UPT, UR15, -0x1, URZ ;  /* 0xffffffff0f0f7890 */ /* 0x000fe4000fffe0ff */
[----:B------:R-:W-:Y:S01]  /*3f70*/  @UP0 ULEA UR4, UR14, UR17, 0x3 ;  /* 0x000000110e040291 */ /* 0x000fe2000f8e18ff */
[----:B------:R-:W-:Y:S01]  /*3f80*/  LOP3.LUT R8, R8, UR7, RZ, 0x3c, !PT ;  /* 0x0000000708087c12 */ /* 0x000fe2000f8e3cff */
[----:B------:R-:W-:Y:S01]  /*3f90*/  UIADD3 UR7, UPT, UPT, UR5, 0x88, URZ ;  /* 0x0000008805077890 */ /* 0x000fe2000fffe0ff */
[----:B------:R-:W-:Y:S02]  /*3fa0*/  UMOV UR13, 0x80004020 ;  /* 0x80004020000d7882 */ /* 0x000fe40000000000 */
[----:B-1----:R-:W-:Y:S01]  /*3fb0*/  @P0 SHF.L.U32 R0, R8, 0x1f, RZ ;  /* 0x0000001f08000819 */ /* 0x002fe200000006ff */
[----:B------:R-:W-:Y:S01]  /*3fc0*/  UMOV UR5, 0x80004020 ;  /* 0x8000402000057882 */ /* 0x000fe20000000000 */
[----:B------:R-:W-:Y:S01]  /*3fd0*/  UMOV UR11, 0x80004020 ;  /* 0x80004020000b7882 */ /* 0x000fe20000000000 */
[----:B------:R-:W-:Y:S01]  /*3fe0*/  UMOV UR9, 0x80004020 ;  /* 0x8000402000097882 */ /* 0x000fe20000000000 */
[----:B------:R2:W3:Y:S01]  /*3ff0*/  @P0 SYNCS.PHASECHK.TRANS64.TRYWAIT P2, [UR4], R0 ;  /* 0x00000000ff0005a7 */ /* 0x0004e20008041104 */
[----:B------:R-:W-:Y:S03]  /*4000*/  ULEA UR4, UR6, UR20, 0x8 ;  /* 0x0000001406047291 */ /* 0x000fe6000f8e40ff */
[----:B------:R-:W-:Y:S01]  /*4010*/  UMOV UR6, UR14 ;  /* 0x0000000e00067c82 */ /* 0x000fe20008000000 */
[----:B------:R-:W-:Y:S05]  /*4020*/  UIADD3 UR8, UPT, UPT, UR4, 0x2, URZ ;  /* 0x0000000204087890 */ /* 0x000fea000fffe0ff */
[----:B------:R2:W-:Y:S01]  /*4030*/  UTCIMMA gdesc[UR4], gdesc[UR12], tmem[UR18], tmem[UR26], idesc[UR27], UP2 ;  /* 0x00ff1a0c040075ea */ /* 0x0005e20009000112 */
[----:B------:R-:W-:Y:S03]  /*4040*/  UPLOP3.LUT UP2, UPT, UPT, UPT, UPT, 0x80, 0x8 ;  /* 0x000000000008789c */ /* 0x000fe60003f4f070 */
[----:B------:R2:W-:Y:S01]  /*4050*/  UTCIMMA gdesc[UR8], gdesc[UR10], tmem[UR18], tmem[UR24], idesc[UR25], UPT ;  /* 0x00ff180a080075ea */ /* 0x0005e2000b800112 */
[----:B------:R2:W-:Y:S01]  /*4060*/  UTCBAR.MULTICAST [UR7], URZ, UR19 ;  /* 0x000000ff070073e9 */ /* 0x0005e20008000813 */
[----:B------:R-:W-:Y:S06]  /*4070*/  BRA.U UP3, `(.L_x_79) ;  /* 0xfffffffd03787547 */ /* 0x000fec000b83ffff */
.L_x_76:
[----:B--2---:R-:W-:Y:S01]  /*4080*/  UIADD3 UR4, UPT, UPT, UR22, 0x1, URZ ;  /* 0x0000000116047890 */ /* 0x004fe2000fffe0ff */
[C---:B------:R-:W-:Y:S01]  /*4090*/  ISETP.NE.AND P0, PT, R10.reuse, 0x2, PT ;  /* 0x000000020a00780c */ /* 0x040fe20003f05270 */
[----:B------:R-:W-:Y:S02]  /*40a0*/  UIADD3 UR5, UPT, UPT, UR23, 0x160, URZ ;  /* 0x0000016017057890 */ /* 0x000fe4000fffe0ff */
[----:B------:R-:W-:Y:S01]  /*40b0*/  UISETP.NE.AND UP0, UPT, UR4, 0x4, UPT ;  /* 0x000000040400788c */ /* 0x000fe2000bf05270 */
[----:B-1----:R-:W-:Y:S02]  /*40c0*/  SEL R0, RZ, 0x1, P0 ;  /* 0x00000001ff007807 */ /* 0x002fe40000000000 */
[----:B------:R-:W-:Y:S01]  /*40d0*/  SEL R10, R10, RZ, P0 ;  /* 0x000000ff0a0a7207 */ /* 0x000fe20000000000 */
[----:B------:R-:W-:Y:S01]  /*40e0*/  USEL UR6, URZ, 0x1, UP0 ;  /* 0x00000001ff067887 */ /* 0x000fe20008000000 */
[----:B------:R-:W-:Y:S01]  /*40f0*/  LOP3.LUT R9, R9, R0, RZ, 0x3c, !PT ;  /* 0x0000000009097212 */ /* 0x000fe200078e3cff */
[----:B------:R-:W-:Y:S01]  /*4100*/  USEL UR22, UR4, URZ, UP0 ;  /* 0x000000ff04167287 */ /* 0x000fe20008000000 */
[----:B------:R1:W-:Y:S03]  /*4110*/  UTCBAR [UR5], URZ ;  /* 0x000000ff050073e9 */ /* 0x0003e600080000ff */
[----:B------:R-:W-:Y:S01]  /*4120*/  LOP3.LUT R11, R11, UR6, RZ, 0x3c, !PT ;  /* 0x000000060b0b7c12 */ /* 0x000fe2000f8e3cff */
[----:B------:R-:W-:Y:S07]  /*4130*/  @P1 BRA `(.L_x_80) ;  /* 0xfffffff800b01947 */ /* 0x000fee000383ffff */
[----:B------:R-:W2:Y:S01]  /*4140*/  S2UR UR8, SR_CgaCtaId ;  /* 0x00000000000879c3 */ /* 0x000ea20000008800 */
[----:B------:R-:W-:Y:S01]  /*4150*/  ELECT P0, URZ, PT ;  /* 0x0000000000ff782f */ /* 0x000fe20003800000 */
[----:B------:R-:W-:Y:S01]  /*4160*/  IMAD.MOV.U32 R0, RZ, RZ, 0x1 ;  /* 0x00000001ff007424 */ /* 0x000fe200078e00ff */
[----:B------:R-:W-:Y:S01]  /*4170*/  UIADD3 UR17, UPT, UPT, UR17, 0x180, URZ ;  /* 0x0000018011117890 */ /* 0x000fe2000fffe0ff */
[----:B------:R-:W-:Y:S01]  /*4180*/  SHF.L.U32 R2, R11, 0x1f, RZ ;  /* 0x0000001f0b027819 */ /* 0x000fe200000006ff */
[----:B------:R-:W-:-:S03]  /*4190*/  UMOV UR4, 0x40 ;  /* 0x0000004000047882 */ /* 0x000fc60000000000 */
[----:B------:R-:W-:Y:S01]  /*41a0*/  UVIRTCOUNT.DEALLOC.SMPOOL 0x80 ;  /* 0x000000800000784c */ /* 0x000fe20000000000 */
[----:B--2---:R-:W-:Y:S02]  /*41b0*/  ULEA UR8, UR8, UR4, 0x18 ;  /* 0x0000000408087291 */ /* 0x004fe4000f8ec0ff */
[----:B------:R-:W-:-:S07]  /*41c0*/  ULEA UR4, UR22, UR17, 0x3 ;  /* 0x0000001116047291 */ /* 0x000fce000f8e18ff */
[----:B------:R2:W-:Y:S02]  /*41d0*/  @P0 STS.U8 [UR8+0x1c], R0 ;  /* 0x00001c00ff000988 */ /* 0x0005e40008000008 */
[----:B------:R-:W4:Y:S02]  /*41e0*/  SYNCS.PHASECHK.TRANS64.TRYWAIT P0, [UR4], R2 ;  /* 0x00000002ff0075a7 */ /* 0x000f240008001104 */
[----:B--2-4-:R-:W-:Y:S05]  /*41f0*/  @!P0 BRA `(.L_x_81) ;  /* 0x00000048002c8947 */ /* 0x014fea0003800000 */
.L_x_172:
[----:B------:R-:W-:-:S04]  /*4200*/  UIADD3 UR4, UPT, UPT, UR22, 0x1, URZ ;  /* 0x0000000116047890 */ /* 0x000fc8000fffe0ff */
[----:B------:R-:W-:-:S04]  /*4210*/  UISETP.NE.AND UP0, UPT, UR4, 0x4, UPT ;  /* 0x000000040400788c */ /* 0x000fc8000bf05270 */
[----:B------:R-:W-:Y:S02]  /*4220*/  USEL UR6, URZ, 0x1, UP0 ;  /* 0x00000001ff067887 */ /* 0x000fe40008000000 */
[----:B------:R-:W-:-:S04]  /*4230*/  USEL UR4, UR4, URZ, UP0 ;  /* 0x000000ff04047287 */ /* 0x000fc80008000000 */
[----:B-1----:R-:W-:Y:S01]  /*4240*/  ULEA UR5, UR4, UR17, 0x3 ;  /* 0x0000001104057291 */ /* 0x002fe2000f8e18ff */
[----:B--2---:R-:W-:-:S04]  /*4250*/  LOP3.LUT R2, R11, UR6, RZ, 0x3c, !PT ;  /* 0x000000060b027c12 */ /* 0x004fc8000f8e3cff */
[----:B------:R-:W-:-:S04]  /*4260*/  SHF.L.U32 R3, R2, 0x1f, RZ ;  /* 0x0000001f02037819 */ /* 0x000fc800000006ff */
[----:B------:R-:W1:Y:S02]  /*4270*/  SYNCS.PHASECHK.TRANS64.TRYWAIT P0, [UR5], R3 ;  /* 0x00000003ff0075a7 */ /* 0x000e640008001105 */
[----:B-1----:R-:W-:Y:S05]  /*4280*/  @!P0 BRA `(.L_x_82) ;  /* 0x0000004800208947 */ /* 0x002fea0003800000 */
.L_x_174:
        /* <DEDUP_REMOVED lines=9> */
.L_x_176:
[----:B------:R-:W-:-:S04]  /*4320*/  UIADD3 UR4, UPT, UPT, UR4, 0x1, URZ ;  /* 0x0000000104047890 */ /* 0x000fc8000fffe0ff */
[----:B------:R-:W-:-:S04]  /*4330*/  UISETP.NE.AND UP0, UPT, UR4, 0x4, UPT ;  /* 0x000000040400788c */ /* 0x000fc8000bf05270 */
[----:B------:R-:W-:Y:S02]  /*4340*/  USEL UR5, URZ, 0x1, UP0 ;  /* 0x00000001ff057887 */ /* 0x000fe40008000000 */
[----:B------:R-:W-:-:S04]  /*4350*/  USEL UR4, UR4, URZ, UP0 ;  /* 0x000000ff04047287 */ /* 0x000fc80008000000 */
[----:B------:R-:W-:Y:S01]  /*4360*/  ULEA UR4, UR4, UR17, 0x3 ;  /* 0x0000001104047291 */ /* 0x000fe2000f8e18ff */
[----:B------:R-:W-:-:S04]  /*4370*/  LOP3.LUT R2, R2, UR5, RZ, 0x3c, !PT ;  /* 0x0000000502027c12 */ /* 0x000fc8000f8e3cff */
[----:B------:R-:W-:-:S04]  /*4380*/  SHF.L.U32 R2, R2, 0x1f, RZ ;  /* 0x0000001f02027819 */ /* 0x000fc800000006ff */
[----:B------:R-:W2:Y:S02]  /*4390*/  SYNCS.PHASECHK.TRANS64.TRYWAIT P0, [UR4], R2 ;  /* 0x00000002ff0075a7 */ /* 0x000ea40008001104 */
[----:B--2---:R-:W-:Y:S05]  /*43a0*/  @!P0 BRA `(.L_x_84) ;  /* 0x0000004800088947 */ /* 0x004fea0003800000 */
.L_x_178:
[----:B------:R-:W-:Y:S01]  /*43b0*/  NOP ;  /* 0x0000000000007918 */ /* 0x000fe20000000000 */
[----:B-1----:R-:W1:Y:S01]  /*43c0*/  LDS R0, [UR8+0x14] ;  /* 0x00001408ff007984 */ /* 0x002e620008000800 */
[----:B------:R-:W-:Y:S01]  /*43d0*/  ULOP3.LUT UR4, UR30, 0xffff, URZ, 0xc0, !UPT ;  /* 0x0000ffff1e047892 */ /* 0x000fe2000f8ec0ff */
[----:B------:R-:W-:Y:S01]  /*43e0*/  UMOV UR5, 0xffff ;  /* 0x0000ffff00057882 */ /* 0x000fe20000000000 */
[----:B------:R-:W-:Y:S02]  /*43f0*/  UMOV UR6, 0x1 ;  /* 0x0000000100067882 */ /* 0x000fe40000000000 */
[----:B------:R-:W-:-:S04]  /*4400*/  USHF.R.U32.HI UR4, URZ, 0x5, UR4 ;  /* 0x00000005ff047899 */ /* 0x000fc80008011604 */
[----:B------:R-:W-:Y:S02]  /*4410*/  USHF.L.U32 UR5, UR5, UR4, URZ ;  /* 0x0000000405057299 */ /* 0x000fe400080006ff */
[----:B------:R-:W-:-:S04]  /*4420*/  USHF.L.U32 UR4, UR6, UR4, URZ ;  /* 0x0000000406047299 */ /* 0x000fc800080006ff */
[----:B-1----:R-:W-:-:S04]  /*4430*/  LOP3.LUT R0, R0, UR5, RZ, 0xc0, !PT ;  /* 0x0000000500007c12 */ /* 0x002fc8000f8ec0ff */
[----:B------:R-:W-:-:S13]  /*4440*/  ISETP.NE.AND P0, PT, R0, UR5, PT ;  /* 0x0000000500007c0c */ /* 0x000fda000bf05270 */
[----:B------:R-:W-:Y:S05]  /*4450*/  @P0 BRA `(.L_x_85) ;  /* 0x0000000000580947 */ /* 0x000fea0003800000 */
[----:B------:R-:W1:Y:S02]  /*4460*/  LDS R0, [UR8+0x18] ;  /* 0x00001808ff007984 */ /* 0x000e640008000800 */
[----:B-1----:R-:W-:-:S04]  /*4470*/  LOP3.LUT R0, R0, UR4, RZ, 0xc0, !PT ;  /* 0x0000000400007c12 */ /* 0x002fc8000f8ec0ff */
[----:B------:R-:W-:-:S13]  /*4480*/  ISETP.NE.AND P0, PT, R0, UR4, PT ;  /* 0x0000000400007c0c */ /* 0x000fda000bf05270 */
[----:B------:R-:W-:Y:S05]  /*4490*/  @P0 BRA `(.L_x_86) ;  /* 0x00000000003c0947 */ /* 0x000fea0003800000 */
[----:B------:R-:W1:Y:S01]  /*44a0*/  S2R R2, SR_LANEID ;  /* 0x0000000000027919 */ /* 0x000e620000000000 */
[----:B------:R-:W-:-:S06]  /*44b0*/  ULOP3.LUT UR5, URZ, UR5, URZ, 0x33, !UPT ;  /* 0x00000005ff057292 */ /* 0x000fcc000f8e33ff */
[----:B------:R-:W-:-:S04]  /*44c0*/  IMAD.U32 R0, RZ, RZ, UR5 ;  /* 0x00000005ff007e24 */ /* 0x000fc8000f8e00ff */
[----:B------:R2:W4:Y:S02]  /*44d0*/  REDUX UR7, R0 ;  /* 0x00000000000773c4 */ /* 0x0005240000000000 */
[----:B------:R1:W-:Y:S01]  /*44e0*/  UTCATOMSWS.AND URZ, UR5 ;  /* 0x0000000500ff79e3 */ /* 0x0003e20008000000 */
[----:B--2---:R-:W-:Y:S01]  /*44f0*/  LOP3.LUT R0, RZ, UR4, RZ, 0x33, !PT ;  /* 0x00000004ff007c12 */ /* 0x004fe2000f8e33ff */
[----:B------:R-:W-:Y:S02]  /*4500*/  VOTEU.ANY UR4, UPT, PT ;  /* 0x0000000000047886 */ /* 0x000fe400038e0100 */
[----:B------:R-:W-:Y:S02]  /*4510*/  UFLO.U32 UR4, UR4 ;  /* 0x00000004000472bd */ /* 0x000fe400080e0000 */
[----:B------:R-:W2:Y:S04]  /*4520*/  REDUX UR6, R0 ;  /* 0x00000000000673c4 */ /* 0x000ea80000000000 */
[----:B-1----:R-:W-:-:S02]  /*4530*/  ISETP.EQ.U32.AND P0, PT, R2, UR4, PT ;  /* 0x0000000402007c0c */ /* 0x002fc4000bf02070 */
[----:B----4-:R-:W-:-:S11]  /*4540*/  MOV R2, UR7 ;  /* 0x0000000700027c02 */ /* 0x010fd60008000f00 */
[----:B------:R1:W-:Y:S01]  /*4550*/  @P0 ATOMS.AND RZ, [UR8+0x14], R2 ;  /* 0x00001402ffff098c */ /* 0x0003e2000a800008 */
[----:B--2---:R-:W-:-:S05]  /*4560*/  IMAD.U32 R0, RZ, RZ, UR6 ;  /* 0x00000006ff007e24 */ /* 0x004fca000f8e00ff */
[----:B------:R1:W-:Y:S01]  /*4570*/  @P0 ATOMS.AND RZ, [UR8+0x18], R0 ;  /* 0x00001800ffff098c */ /* 0x0003e2000a800008 */
[----:B------:R-:W-:Y:S05]  /*4580*/  BRA `(.L_x_87) ;  /* 0x0000000000147947 */ /* 0x000fea0003800000 */
.L_x_86:
[----:B------:R-:W-:Y:S02]  /*4590*/  MOV R2, 0x45b0 ;  /* 0x000045b000027802 */ /* 0x000fe40000000f00 */
[----:B---3-5:R-:W-:Y:S05]  /*45a0*/  CALL.REL.NOINC `($__internal_0_$__cuda_sm10x_tcgen05_guardrail_trap_col_being_dealloced_not_returned_by_alloc) ;  /* 0x0000004800647944 */ /* 0x028fea0003c00000 */
[----:B------:R-:W-:Y:S05]  /*45b0*/  BRA `(.L_x_87) ;  /* 0x0000000000087947 */ /* 0x000fea0003800000 */
.L_x_85:
[----:B------:R-:W-:Y:S02]  /*45c0*/  MOV R2, 0x45e0 ;  /* 0x000045e000027802 */ /* 0x000fe40000000f00 */
[----:B---3-5:R-:W-:Y:S05]  /*45d0*/  CALL.REL.NOINC `($__internal_2_$__cuda_sm10x_tcgen05_guardrail_trap_unallocated_columns_being_dealloced) ;  /* 0x0000004800707944 */ /* 0x028fea0003c00000 */
.L_x_87:
[----:B------:R-:W-:Y:S01]  /*45e0*/  NOP ;  /* 0x0000000000007918 */ /* 0x000fe20000000000 */
[----:B------:R-:W-:Y:S05]  /*45f0*/  EXIT ;  /* 0x000000000000794d */ /* 0x000fea0003800000 */
.L_x_69:
[----:B------:R-:W-:-:S09]  /*4600*/  UISETP.NE.OR UP0, UPT, UR17, 0x3, !UP3 ;  /* 0x000000031100788c */ /* 0x000fd2000df05670 */
[----:B------:R-:W-:Y:S05]  /*4610*/  BRA.U UP0, `(.L_x_88) ;  /* 0x0000000d00807547 */ /* 0x000fea000b800000 */
[----:B------:R-:W1:Y:S01]  /*4620*/  LDCU UR32, c[0x0][0x370] ;  /* 0x00006e00ff2077ac */ /* 0x000e620008000800 */
[----:B------:R-:W2:Y:S01]  /*4630*/  LDC.64 R16, c[0x0][0x348] ;  /* 0x0000d200ff107b82 */ /* 0x000ea20000000a00 */
[----:B------:R-:W-:Y:S02]  /*4640*/  HFMA2 R13, -RZ, RZ, 0, 0 ;  /* 0x00000000ff0d7431 */ /* 0x000fe400000001ff */
[----:B------:R-:W-:Y:S01]  /*4650*/  IMAD.MOV.U32 R15, RZ, RZ, 0x1 ;  /* 0x00000001ff0f7424 */ /* 0x000fe200078e00ff */
[----:B------:R-:W1:Y:S01]  /*4660*/  LDCU.128 UR28, c[0x0][0xb10] ;  /* 0x00016200ff1c77ac */ /* 0x000e620008000c00 */
[----:B------:R-:W-:Y:S01]  /*4670*/  IMAD.MOV.U32 R14, RZ, RZ, RZ ;  /* 0x000000ffff0e7224 */ /* 0x000fe200078e00ff */
[----:B------:R-:W-:Y:S01]  /*4680*/  MOV R7, 0x1000 ;  /* 0x0000100000077802 */ /* 0x000fe20000000f00 */
[----:B------:R-:W3:Y:S01]  /*4690*/  LDCU UR27, c[0x0][0x374] ;  /* 0x00006e80ff1b77ac */ /* 0x000ee20008000800 */
[----:B------:R-:W4:Y:S01]  /*46a0*/  LDC.64 R2, c[0x0][0x888] ;  /* 0x00022200ff027b82 */ /* 0x000f220000000a00 */
[----:B------:R-:W3:Y:S01]  /*46b0*/  LDCU UR15, c[0x0][0xb0c] ;  /* 0x00016180ff0f77ac */ /* 0x000ee20008000800 */
[----:B------:R-:W2:Y:S06]  /*46c0*/  LDCU UR38, c[0x0][0xb20] ;  /* 0x00016400ff2677ac */ /* 0x000eac0008000800 */
[----:B------:R-:W4:Y:S01]  /*46d0*/  LDC.64 R4, c[0x0][0x890] ;  /* 0x00022400ff047b82 */ /* 0x000f220000000a00 */
[----:B------:R-:W2:Y:S01]  /*46e0*/  LDCU UR4, c[0x0][0xb30] ;  /* 0x00016600ff0477ac */ /* 0x000ea20008000800 */
[----:B------:R-:W-:Y:S01]  /*46f0*/  UMOV UR21, 0x400 ;  /* 0x0000040000157882 */ /* 0x000fe20000000000 */
[----:B-1----:R-:W-:-:S02]  /*4700*/  UIMAD.WIDE.U32 UR6, UR32, UR28, URZ ;  /* 0x0000001c200672a5 */ /* 0x002fc4000f8e00ff */
[----:B---3--:R-:W-:Y:S02]  /*4710*/  UIMAD.WIDE.U32 UR8, UR27, UR31, URZ ;  /* 0x0000001f1b0872a5 */ /* 0x008fe4000f8e00ff */
[----:B------:R-:W-:Y:S02]  /*4720*/  ULEA UR21, UR45, UR21, 0x18 ;  /* 0x000000152d157291 */ /* 0x000fe4000f8ec0ff */
[----:B------:R-:W-:Y:S02]  /*4730*/  UPLOP3.LUT UP3, UPT, UPT, UPT, UPT, 0x40, 0x4 ;  /* 0x000000000004789c */ /* 0x000fe40003f6e870 */
[----:B------:R-:W-:Y:S01]  /*4740*/  UIADD3 UR33, UPT, UPT, UR21, 0x118, URZ ;  /* 0x0000011815217890 */ /* 0x000fe2000fffe0ff */
[----:B------:R-:W-:Y:S01]  /*4750*/  UMOV UR6, UR7 ;  /* 0x0000000700067c82 */ /* 0x000fe20008000000 */
[----:B------:R-:W-:Y:S01]  /*4760*/  UMOV UR34, UR9 ;  /* 0x0000000900227c82 */ /* 0x000fe20008000000 */
[----:B------:R-:W-:Y:S02]  /*4770*/  UISETP.GE.AND UP0, UPT, UR42, 0x1, UPT ;  /* 0x000000012a00788c */ /* 0x000fe4000bf06270 */
[----:B------:R-:W-:Y:S01]  /*4780*/  UISETP.NE.AND UP4, UPT, UR42, 0x1, UPT ;  /* 0x000000012a00788c */ /* 0x000fe2000bf85270 */
[----:B------:R-:W1:Y:S01]  /*4790*/  LDCU.64 UR22, c[0x0][0xb28] ;  /* 0x00016500ff1677ac */ /* 0x000e620008000a00 */
[----:B------:R-:W-:-:S02]  /*47a0*/  UISETP.NE.AND UP6, UPT, UR15, 0x1, UPT ;  /* 0x000000010f00788c */ /* 0x000fc4000bfc5270 */
[----:B------:R-:W-:Y:S02]  /*47b0*/  UISETP.NE.AND UP5, UPT, UR30, 0x1, UPT ;  /* 0x000000011e00788c */ /* 0x000fe4000bfa5270 */
[----:B------:R-:W-:Y:S02]  /*47c0*/  UIADD3 UR17, UPT, UPT, UR21, 0x110, URZ ;  /* 0x0000011015117890 */ /* 0x000fe4000fffe0ff */
[----:B------:R-:W-:Y:S02]  /*47d0*/  UPRMT UR33, UR45, 0x654, UR33 ;  /* 0x000006542d217896 */ /* 0x000fe40008000021 */
[----:B------:R-:W-:Y:S02]  /*47e0*/  USHF.R.U32.HI UR35, URZ, UR29, UR6 ;  /* 0x0000001dff237299 */ /* 0x000fe40008011606 */
[----:B--2---:R-:W-:Y:S02]  /*47f0*/  USHF.R.U32.HI UR34, URZ, UR38, UR34 ;  /* 0x00000026ff227299 */ /* 0x004fe40008011622 */
[----:B------:R-:W-:-:S11]  /*4800*/  UISETP.NE.AND UP2, UPT, UR4, 0x1, UPT ;  /* 0x000000010400788c */ /* 0x000fd6000bf45270 */
.L_x_97:
[C---:B------:R-:W-:Y:S02]  /*4810*/  LEA R12, R14.reuse, UR21, 0x3 ;  /* 0x000000150e0c7c11 */ /* 0x040fe4000f8e18ff */
[----:B------:R-:W-:Y:S02]  /*4820*/  SHF.L.U32 R0, R13, 0x1f, RZ ;  /* 0x0000001f0d007819 */ /* 0x000fe400000006ff */
[----:B------:R-:W-:Y:S02]  /*4830*/  LEA R8, R14, UR21, 0x4 ;  /* 0x000000150e087c11 */ /* 0x000fe4000f8e20ff */
[----:B--2---:R-:W2:Y:S02]  /*4840*/  SYNCS.PHASECHK.TRANS64.TRYWAIT P0, [R12+URZ+0x140], R0 ;  /* 0x000140000c0075a7 */ /* 0x004ea400080011ff */
[----:B--2---:R-:W-:Y:S05]  /*4850*/  @!P0 BRA `(.L_x_89) ;  /* 0x0000004000f48947 */ /* 0x004fea0003800000 */
.L_x_179:
[----:B------:R-:W3:Y:S01]  /*4860*/  LDS.128 R8, [R8+0x1d0] ;  /* 0x0001d00008087984 */ /* 0x000ee20000000c00 */
[----:B------:R-:W-:Y:S01]  /*4870*/  UISETP.GE.AND UP0, UPT, UR42, 0x1, UPT ;  /* 0x000000012a00788c */ /* 0x000fe2000bf06270 */
[----:B------:R-:W-:Y:S01]  /*4880*/  @!PT LDS RZ, [RZ] ;  /* 0x00000000fffff984 */ /* 0x000fe20000000800 */
[----:B------:R-:W-:Y:S01]  /*4890*/  @!PT LDS RZ, [RZ] ;  /* 0x00000000fffff984 */ /* 0x000fe20000000800 */
[----:B------:R-:W-:Y:S01]  /*48a0*/  @!PT LDS RZ, [RZ] ;  /* 0x00000000fffff984 */ /* 0x000fe20000000800 */
[----:B------:R-:W-:Y:S01]  /*48b0*/  @!PT LDS RZ, [RZ] ;  /* 0x00000000fffff984 */ /* 0x000fe20000000800 */
[----:B------:R1:W-:Y:S06]  /*48c0*/  MEMBAR.ALL.CTA ;  /* 0x0000000000007992 */ /* 0x0003ec0000008000 */
[----:B-1----:R-:W1:Y:S01]  /*48d0*/  FENCE.VIEW.ASYNC.S ;  /* 0x00000000000073c6 */ /* 0x002e620000000000 */
[----:B---3--:R-:W-:Y:S11]  /*48e0*/  LOP3.LUT P0, RZ, R10, 0x1, RZ, 0xc0, !PT ;  /* 0x000000010aff7812 */ /* 0x008ff6000780c0ff */
[----:B------:R-:W-:Y:S02]  /*48f0*/  @!UPT UIADD3 URZ, UPT, UPT, URZ, URZ, URZ ;  /* 0x000000fffffff290 */ /* 0x000fe4000fffe0ff */
[----:B-1----:R-:W-:Y:S01]  /*4900*/  VOTEU.ANY UP1, P0 ;  /* 0x0000000000ff7886 */ /* 0x002fe20000020100 */
[----:B------:R-:W-:Y:S11]  /*4910*/  PLOP3.LUT P0, PT, PT, PT, UP1, 0x80, 0x8 ;  /* 0x000000000008781c */ /* 0x000ff60003f0f018 */
[----:B------:R-:W-:Y:S02]  /*4920*/  @!UPT UIADD3 URZ, UPT, UPT, URZ, URZ, URZ ;  /* 0x000000fffffff290 */ /* 0x000fe4000fffe0ff */
[----:B--2---:R-:W-:Y:S02]  /*4930*/  @P0 SHF.R.U32.HI R0, RZ, 0x10, R9 ;  /* 0x00000010ff000819 */ /* 0x004fe40000011609 */
[----:B------:R-:W-:Y:S02]  /*4940*/  @P0 MOV R6, R8 ;  /* 0x0000000800060202 */ /* 0x000fe40000000f00 */
[----:B------:R-:W-:Y:S01]  /*4950*/  @P0 R2UR UR4, R0 ;  /* 0x00000000000402ca */ /* 0x000fe200000e0000 */
[----:B------:R-:W-:Y:S01]  /*4960*/  VIADD R0, R12, 0x150 ;  /* 0x000001500c007836 */ /* 0x000fe20000000000 */
[----:B------:R-:W-:Y:S02]  /*4970*/  @P0 LOP3.LUT R8, R9, 0xffff, RZ, 0xc0, !PT ;  /* 0x0000ffff09080812 */ /* 0x000fe400078ec0ff */
[----:B------:R-:W-:Y:S02]  /*4980*/  @P0 R2UR UR6, R6 ;  /* 0x00000000060602ca */ /* 0x000fe400000e0000 */
[----:B------:R-:W-:Y:S02]  /*4990*/  PRMT R0, RZ, 0x654, R0 ;  /* 0x00000654ff007816 */ /* 0x000fe40000000000 */
[----:B------:R-:W-:Y:S02]  /*49a0*/  @P0 R2UR UR5, R8 ;  /* 0x00000000080502ca */ /* 0x000fe400000e0000 */
[----:B------:R1:W-:Y:S03]  /*49b0*/  SYNCS.ARRIVE.TRANS64.RED.A1T0 RZ, [R0+URZ], RZ ;  /* 0x000000ff00ff79a7 */ /* 0x0003e600081004ff */
[----:B------:R-:W-:Y:S04]  /*49c0*/  @UP1 UMOV UR26, UR4 ;  /* 0x00000004001a1c82 */ /* 0x000fe80008000000 */
[----:B------:R-:W-:Y:S04]  /*49d0*/  @UP1 UMOV UR14, UR6 ;  /* 0x00000006000e1c82 */ /* 0x000fe80008000000 */
[----:B------:R-:W-:Y:S01]  /*49e0*/  @UP1 UMOV UR13, UR5 ;  /* 0x00000005000d1c82 */ /* 0x000fe20008000000 */
[----:B------:R-:W-:Y:S05]  /*49f0*/  BRA.U !UP0, `(.L_x_90) ;  /* 0x0000000108a47547 */ /* 0x000fea000b800000 */
[----:B------:R-:W-:Y:S02]  /*4a00*/  UIMAD.WIDE.U32 UR8, UR13, UR31, URZ ;  /* 0x0000001f0d0872a5 */ /* 0x000fe4000f8e00ff */
[----:B------:R-:W-:Y:S02]  /*4a10*/  UIMAD.WIDE.U32 UR10, UR14, UR28, URZ ;  /* 0x0000001c0e0a72a5 */ /* 0x000fe4000f8e00ff */
[----:B------:R-:W-:Y:S02]  /*4a20*/  USEL UR4, UR27, UR34, !UP5 ;  /* 0x000000221b047287 */ /* 0x000fe4000e800000 */
[----:B------:R-:W-:Y:S02]  /*4a30*/  USEL UR7, UR32, UR35, !UP6 ;  /* 0x0000002320077287 */ /* 0x000fe4000f000000 */
[----:B------:R-:W-:Y:S02]  /*4a40*/  UIMAD.WIDE.U32 UR18, UR4, UR22, URZ ;  /* 0x00000016041272a5 */ /* 0x000fe4000f8e00ff */
[----:B------:R-:W-:Y:S01]  /*4a50*/  UIMAD.WIDE.U32 UR24, UR7, UR22, URZ ;  /* 0x00000016071872a5 */ /* 0x000fe2000f8e00ff */
[----:B------:R-:W-:Y:S02]  /*4a60*/  UMOV UR5, UR9 ;  /* 0x0000000900057c82 */ /* 0x000fe40008000000 */
[----:B------:R-:W-:Y:S03]  /*4a70*/  USHF.R.U32.HI UR6, URZ, UR38, UR5 ;  /* 0x00000026ff067299 */ /* 0x000fe60008011605 */
[----:B------:R-:W-:Y:S01]  /*4a80*/  UMOV UR5, UR11 ;  /* 0x0000000b00057c82 */ /* 0x000fe20008000000 */
[----:B------:R-:W-:Y:S02]  /*4a90*/  USEL UR6, UR13, UR6, !UP5 ;  /* 0x000000060d067287 */ /* 0x000fe4000e800000 */
[----:B------:R-:W-:Y:S02]  /*4aa0*/  USHF.R.U32.HI UR8, URZ, UR29, UR5 ;  /* 0x0000001dff087299 */ /* 0x000fe40008011605 */
[----:B------:R-:W-:Y:S01]  /*4ab0*/  UIMAD.WIDE.U32 UR10, UR6, UR22, URZ ;  /* 0x00000016060a72a5 */ /* 0x000fe2000f8e00ff */
[----:B------:R-:W-:Y:S02]  /*4ac0*/  UMOV UR5, UR19 ;  /* 0x0000001300057c82 */ /* 0x000fe40008000000 */
[----:B------:R-:W-:Y:S03]  /*4ad0*/  @UP4 USHF.R.U32.HI UR4, URZ, UR23, UR5 ;  /* 0x00000017ff044299 */ /* 0x000fe60008011605 */
[----:B------:R-:W-:Y:S01]  /*4ae0*/  UMOV UR5, UR25 ;  /* 0x0000001900057c82 */ /* 0x000fe20008000000 */
[----:B------:R-:W-:Y:S02]  /*4af0*/  UIMAD UR4, UR42, UR4, URZ ;  /* 0x000000042a0472a4 */ /* 0x000fe4000f8e02ff */
[----:B------:R-:W-:Y:S02]  /*4b00*/  @UP4 USHF.R.U32.HI UR7, URZ, UR23, UR5 ;  /* 0x00000017ff074299 */ /* 0x000fe40008011605 */
[----:B------:R-:W-:Y:S02]  /*4b10*/  USEL UR5, UR14, UR8, !UP6 ;  /* 0x000000080e057287 */ /* 0x000fe4000f000000 */
[----:B------:R-:W-:Y:S02]  /*4b20*/  UIMAD UR8, UR42, UR7, URZ ;  /* 0x000000072a0872a4 */ /* 0x000fe4000f8e02ff */
[----:B------:R-:W-:Y:S03]  /*4b30*/  UISETP.GE.AND UP0, UPT, UR6, UR4, UPT ;  /* 0x000000040600728c */ /* 0x000fe6000bf06270 */
[----:B------:R-:W-:Y:S01]  /*4b40*/  UMOV UR4, UR11 ;  /* 0x0000000b00047c82 */ /* 0x000fe20008000000 */
[----:B------:R-:W-:Y:S02]  /*4b50*/  UISETP.GE.OR UP0, UPT, UR5, UR8, UP0 ;  /* 0x000000080500728c */ /* 0x000fe40008706670 */
[----:B------:R-:W-:Y:S02]  /*4b60*/  USHF.R.U32.HI UR4, URZ, UR23, UR4 ;  /* 0x00000017ff047299 */ /* 0x000fe40008011604 */
[----:B------:R-:W-:Y:S02]  /*4b70*/  UIMAD.WIDE.U32 UR8, UR5, UR22, URZ ;  /* 0x00000016050872a5 */ /* 0x000fe4000f8e00ff */
[----:B------:R-:W-:Y:S04]  /*4b80*/  USEL UR10, UR6, UR4, !UP4 ;  /* 0x00000004060a7287 */ /* 0x000fe8000e000000 */
[----:B------:R-:W-:Y:S01]  /*4b90*/  UIADD3 UR11, UPT, UPT, -UR10, URZ, URZ ;  /* 0x000000ff0a0b7290 */ /* 0x000fe2000fffe1ff */
[----:B------:R-:W-:Y:S02]  /*4ba0*/  @!UP0 UMOV UR4, UR9 ;  /* 0x0000000900048c82 */ /* 0x000fe40008000000 */
[----:B------:R-:W-:Y:S02]  /*4bb0*/  @!UP0 USHF.R.U32.HI UR4, URZ, UR23, UR4 ;  /* 0x00000017ff048299 */ /* 0x000fe40008011604 */
[----:B------:R-:W-:Y:S02]  /*4bc0*/  UIMAD UR8, UR42, UR11, UR6 ;  /* 0x0000000b2a0872a4 */ /* 0x000fe4000f8e0206 */
[----:B------:R-:W-:Y:S04]  /*4bd0*/  @!UP0 USEL UR4, UR5, UR4, !UP4 ;  /* 0x0000000405048287 */ /* 0x000fe8000e000000 */
[----:B------:R-:W-:Y:S02]  /*4be0*/  @!UP0 UIMAD UR8, UR7, UR8, UR4 ;  /* 0x00000008070882a4 */ /* 0x000fe4000f8e0204 */
[----:B------:R-:W-:Y:S02]  /*4bf0*/  @!UP0 UIADD3 UR9, UPT, UPT, UR10, -UR4, URZ ;  /* 0x800000040a098290 */ /* 0x000fe4000fffe0ff */
[----:B------:R-:W-:Y:S02]  /*4c00*/  UIADD3 UR4, UPT, UPT, -UR5, URZ, URZ ;  /* 0x000000ff05047290 */ /* 0x000fe4000fffe1ff */
[----:B------:R-:W-:Y:S02]  /*4c10*/  UIADD3 UR7, UPT, UPT, -UR6, URZ, URZ ;  /* 0x000000ff06077290 */ /* 0x000fe4000fffe1ff */
[----:B------:R-:W-:Y:S02]  /*4c20*/  @!UP0 UIMAD UR6, UR9, UR42, UR5 ;  /* 0x0000002a090682a4 */ /* 0x000fe4000f8e0205 */
[----:B------:R-:W-:Y:S02]  /*4c30*/  UIMAD UR14, UR15, UR4, UR14 ;  /* 0x000000040f0e72a4 */ /* 0x000fe4000f8e020e */
[----:B------:R-:W-:Y:S01]  /*4c40*/  UIMAD UR13, UR30, UR7, UR13 ;  /* 0x000000071e0d72a4 */ /* 0x000fe2000f8e020d */
[----:B------:R-:W-:Y:S02]  /*4c50*/  @!UP0 UMOV UR5, UR8 ;  /* 0x0000000800058c82 */ /* 0x000fe40008000000 */
[----:B------:R-:W-:Y:S02]  /*4c60*/  UIMAD UR14, UR5, UR15, UR14 ;  /* 0x0000000f050e72a4 */ /* 0x000fe4000f8e020e */
[----:B------:R-:W-:Y:S11]  /*4c70*/  UIMAD UR13, UR6, UR30, UR13 ;  /* 0x0000001e060d72a4 */ /* 0x000ff6000f8e020d */
[----:B------:R-:W-:Y:S01]  /*4c80*/  @!UPT UIADD3 URZ, UPT, UPT, URZ, URZ, URZ ;  /* 0x000000fffffff290 */ /* 0x000fe2000fffe0ff */
.L_x_90:
[----:B------:R-:W2:Y:S01]  /*4c90*/  @!UP2 LDCU.128 UR8, c[0x0][0xb10] ;  /* 0x00016200ff08a7ac */ /* 0x000ea20008000c00 */
[C---:B----4-:R-:W-:Y:S02]  /*4ca0*/  ISETP.NE.U32.AND P1, PT, R4.reuse, RZ, PT ;  /* 0x000000ff0400720c */ /* 0x050fe40003f25070 */
[----:B------:R-:W-:Y:S02]  /*4cb0*/  ISETP.NE.U32.AND P0, PT, R4, RZ, PT ;  /* 0x000000ff0400720c */ /* 0x000fe40003f05070 */
[C---:B------:R-:W-:Y:S02]  /*4cc0*/  ISETP.NE.AND.EX P1, PT, R5.reuse, RZ, PT, P1 ;  /* 0x000000ff0500720c */ /* 0x040fe40003f25310 */
[----:B------:R-:W-:Y:S01]  /*4cd0*/  ISETP.NE.AND.EX P0, PT, R5, RZ, PT, P0 ;  /* 0x000000ff0500720c */ /* 0x000fe20003f05300 */
[----:B------:R-:W3:Y:S01]  /*4ce0*/  @!UP2 LDCU UR5, c[0x0][0xb0c] ;  /* 0x00016180ff05a7ac */ /* 0x000ee20008000800 */
[----:B------:R-:W-:Y:S01]  /*4cf0*/  SHF.L.U32 R9, R15, 0x1f, RZ ;  /* 0x0000001f0f097819 */ /* 0x000fe200000006ff */
[----:B------:R-:W-:Y:S02]  /*4d00*/  USHF.L.U32 UR19, UR16, 0x6, URZ ;  /* 0x0000000610137899 */ /* 0x000fe400080006ff */
[----:B------:R-:W-:Y:S02]  /*4d10*/  USHF.L.U32 UR18, UR20, 0x7, URZ ;  /* 0x0000000714127899 */ /* 0x000fe400080006ff */
[----:B--2---:R-:W-:Y:S07]  /*4d20*/  UIMAD.WIDE.U32 UR6, UR14, UR8, URZ ;  /* 0x000000080e0672a5 */ /* 0x004fee000f8e00ff */
[----:B------:R-:W-:Y:S01]  /*4d30*/  @!UP2 UMOV UR4, UR7 ;  /* 0x000000070004ac82 */ /* 0x000fe20008000000 */
[----:B---3--:R-:W-:Y:S02]  /*4d40*/  @!UP2 UISETP.NE.AND UP0, UPT, UR5, 0x1, UPT ;  /* 0x000000010500a88c */ /* 0x008fe4000bf05270 */
[----:B------:R-:W-:Y:S02]  /*4d50*/  @!UP2 USHF.R.U32.HI UR4, URZ, UR9, UR4 ;  /* 0x00000009ff04a299 */ /* 0x000fe40008011604 */
[----:B------:R-:W-:Y:S02]  /*4d60*/  UIMAD.WIDE.U32 UR6, UR13, UR11, URZ ;  /* 0x0000000b0d0672a5 */ /* 0x000fe4000f8e00ff */
[----:B------:R-:W-:Y:S02]  /*4d70*/  @!UP2 USEL UR8, UR14, UR4, !UP0 ;  /* 0x000000040e08a287 */ /* 0x000fe4000c000000 */
[----:B------:R-:W-:Y:S03]  /*4d80*/  @!UP2 UISETP.NE.AND UP0, UPT, UR10, 0x1, UPT ;  /* 0x000000010a00a88c */ /* 0x000fe6000bf05270 */
[----:B------:R-:W-:Y:S02]  /*4d90*/  @!UP2 UMOV UR6, UR7 ;  /* 0x000000070006ac82 */ /* 0x000fe40008000000 */
[----:B------:R-:W2:Y:S02]  /*4da0*/  @!UP2 LDCU UR4, c[0x0][0xb20] ;  /* 0x00016400ff04a7ac */ /* 0x000ea40008000800 */
[----:B--2---:R-:W-:Y:S04]  /*4db0*/  @!UP2 USHF.R.U32.HI UR6, URZ, UR4, UR6 ;  /* 0x00000004ff06a299 */ /* 0x004fe80008011606 */
[----:B------:R-:W-:Y:S04]  /*4dc0*/  @!UP2 USEL UR6, UR13, UR6, !UP0 ;  /* 0x000000060d06a287 */ /* 0x000fe8000c000000 */
[----:B------:R-:W-:Y:S02]  /*4dd0*/  @!UP2 UIADD3 UR4, UPT, UPT, -UR8, UR6, URZ ;  /* 0x000000060804a290 */ /* 0x000fe4000fffe1ff */
[----:B------:R-:W-:Y:S02]  /*4de0*/  @!UP2 UIADD3 UR6, UPT, UPT, UR8, -UR6, URZ ;  /* 0x800000060806a290 */ /* 0x000fe4000fffe0ff */
[----:B------:R-:W-:Y:S02]  /*4df0*/  @!UP2 UIMAD UR14, UR4, UR5, UR14 ;  /* 0x00000005040ea2a4 */ /* 0x000fe4000f8e020e */
[----:B------:R-:W-:Y:S01]  /*4e00*/  @!UP2 UIMAD UR13, UR6, UR10, UR13 ;  /* 0x0000000a060da2a4 */ /* 0x000fe2000f8e020d */
[----:B------:R-:W-:Y:S11]  /*4e10*/  BRA.U UP3, `(.L_x_91) ;  /* 0x0000000103107547 */ /* 0x000ff6000b800000 */
[----:B------:R-:W-:Y:S04]  /*4e20*/  MOV R6, UR37 ;  /* 0x0000002500067c02 */ /* 0x000fe80008000f00 */
[----:B------:R-:W-:Y:S04]  /*4e30*/  SHF.L.U32 R6, R6, 0x1f, RZ ;  /* 0x0000001f06067819 */ /* 0x000fe800000006ff */
[----:B------:R-:W2:Y:S02]  /*4e40*/  SYNCS.PHASECHK.TRANS64.TRYWAIT P2, [UR21+0x138], R6 ;  /* 0x00013806ff0075a7 */ /* 0x000ea40008041115 */
[----:B--2---:R-:W-:Y:S05]  /*4e50*/  @!P2 BRA `(.L_x_92) ;  /* 0x0000003c0088a947 */ /* 0x004fea0003800000 */
.L_x_91:
[----:B------:R-:W-:Y:S05]  /*4e60*/  @!P1 BRA `(.L_x_93) ;  /* 0x0000000000309947 */ /* 0x000fea0003800000 */
[----:B------:R-:W-:Y:S01]  /*4e70*/  ISETP.NE.U32.AND P1, PT, R2, RZ, PT ;  /* 0x000000ff0200720c */ /* 0x000fe20003f25070 */
[----:B------:R-:W2:Y:S01]  /*4e80*/  LDCU.64 UR4, c[0x0][0x358] ;  /* 0x00006b00ff0477ac */ /* 0x000ea20008000a00 */
[----:B------:R-:W-:Y:S02]  /*4e90*/  IMAD.MOV.U32 R74, RZ, RZ, 0x1 ;  /* 0x00000001ff4a7424 */ /* 0x000fe400078e00ff */
[----:B------:R-:W-:Y:S11]  /*4ea0*/  ISETP.NE.AND.EX P1, PT, R3, RZ, PT, P1 ;  /* 0x000000ff0300720c */ /* 0x000ff60003f25310 */
[----:B------:R-:W-:Y:S02]  /*4eb0*/  @!UPT UIADD3 URZ, UPT, UPT, URZ, URZ, URZ ;  /* 0x000000fffffff290 */ /* 0x000fe4000fffe0ff */
[----:B------:R-:W3:Y:S01]  /*4ec0*/  @P1 LDC.64 R10, c[0x0][0x888] ;  /* 0x00022200ff0a1b82 */ /* 0x000ee20000000a00 */
[----:B-1----:R-:W-:Y:S04]  /*4ed0*/  @P1 IMAD R0, R4, UR36, RZ ;  /* 0x0000002404001c24 */ /* 0x002fe8000f8e02ff */
[----:B---3--:R-:W-:Y:S04]  /*4ee0*/  @P1 IMAD.WIDE R10, R0, 0x4, R10 ;  /* 0x00000004000a1825 */ /* 0x008fe800078e020a */
[----:B------:R-:W-:Y:S01]  /*4ef0*/  HFMA2 R0, -RZ, RZ, 0, 5.9604644775390625e-08 ;  /* 0x00000001ff007431 */ /* 0x000fe200000001ff */
[----:B--2--5:R2:W5:Y:S04]  /*4f00*/  @P1 LDG.E R40, desc[UR4][R10.64] ;  /* 0x000000040a281981 */ /* 0x024568000c1e1900 */
[----:B------:R-:W-:Y:S01]  /*4f10*/  @!P1 PRMT R74, R0, 0x7610, R74 ;  /* 0x00007610004a9816 */ /* 0x000fe2000000004a */
[----:B--2---:R-:W3:Y:S06]  /*4f20*/  @!P1 LDC R40, c[0x0][0x880] ;  /* 0x00022000ff289b82 */ /* 0x004eec0000000800 */
.L_x_93:
[----:B---3-5:R-:W-:Y:S01]  /*4f30*/  @!P0 ISETP.EQ.AND P1, PT, R40, RZ, PT ;  /* 0x000000ff2800820c */ /* 0x028fe20003f22270 */
[----:B------:R-:W-:Y:S01]  /*4f40*/  @!UPT UIADD3 URZ, UPT, UPT, URZ, URZ, URZ ;  /* 0x000000fffffff290 */ /* 0x000fe2000fffe0ff */
[----:B------:R-:W-:Y:S11]  /*4f50*/  @!P0 BRA `(.L_x_94) ;  /* 0x0000000000188947 */ /* 0x000ff60003800000 */
[----:B------:R-:W-:Y:S02]  /*4f60*/  LOP3.LUT P0, RZ, R74, 0xff, RZ, 0xc0, !PT ;  /* 0x000000ff4aff7812 */ /* 0x000fe4000780c0ff */
[----:B------:R-:W-:Y:S04]  /*4f70*/  ISETP.NE.U32.AND P1, PT, R2, RZ, PT ;  /* 0x000000ff0200720c */ /* 0x000fe80003f25070 */
[----:B------:R-:W-:Y:S04]  /*4f80*/  ISETP.NE.AND.EX P1, PT, R3, RZ, PT, P1 ;  /* 0x000000ff0300720c */ /* 0x000fe80003f25310 */
[----:B------:R-:W-:Y:S03]  /*4f90*/  PLOP3.LUT P1, PT, P1, PT, PT, 0x8, 0x80 ;  /* 0x000000000080781c */ /* 0x000fe60000f2e170 */
[----:B------:R-:W-:Y:S11]  /*4fa0*/  @P0 ISETP.EQ.AND P1, PT, R40, RZ, PT ;  /* 0x000000ff2800020c */ /* 0x000ff60003f22270 */
[----:B------:R-:W-:Y:S02]  /*4fb0*/  @!UPT UIADD3 URZ, UPT, UPT, URZ, URZ, URZ ;  /* 0x000000fffffff290 */ /* 0x000fe4000fffe0ff */
.L_x_94:
[----:B------:R-:W2:Y:S01]  /*4fc0*/  SYNCS.PHASECHK.TRANS64.TRYWAIT P2, [UR21+0x120], R9 ;  /* 0x00012009ff0075a7 */ /* 0x000ea20008041115 */
[----:B------:R-:W-:Y:S04]  /*4fd0*/  ELECT P0, URZ, PT ;  /* 0x0000000000ff782f */ /* 0x000fe80003800000 */
[----:B------:R-:W-:Y:S11]  /*4fe0*/  PLOP3.LUT P1, PT, P1, P0, PT, 0xf2, 0x2f ;  /* 0x00000000002f781c */ /* 0x000ff60000f21e72 */
[----:B------:R-:W-:Y:S02]  /*4ff0*/  @!UPT UIADD3 URZ, UPT, UPT, URZ, URZ, URZ ;  /* 0x000000fffffff290 */ /* 0x000fe4000fffe0ff */
[----:B------:R-:W-:Y:S05]  /*5000*/  @!P1 IADD3 R8, P0, PT, R16, 0x580, RZ ;  /* 0x0000058010089810 */ /* 0x000fea0007f1e0ff */
[----:B-1----:R-:W-:Y:S01]  /*5010*/  @!P1 IMAD.X R6, RZ, RZ, R17, P0 ;  /* 0x000000ffff069224 */ /* 0x002fe200000e0611 */
[----:B--2---:R-:W-:Y:S07]  /*5020*/  @!P2 BRA `(.L_x_95) ;  /* 0x0000003c002ca947 */ /* 0x004fee0003800000 */
.L_x_182:
[----:B------:R-:W-:Y:S01]  /*5030*/  @!P1 R2UR UR5, R8 ;  /* 0x00000000080592ca */ /* 0x000fe200000e0000 */
[----:B------:R-:W-:Y:S01]  /*5040*/  VOTEU.ALL UP0, P1 ;  /* 0x0000000000ff7886 */ /* 0x000fe20000800000 */
[----:B------:R-:W-:Y:S01]  /*5050*/  @!P1 R2UR UR4, R6 ;  /* 0x00000000060492ca */ /* 0x000fe200000e0000 */
[----:B-1----:R-:W-:Y:S01]  /*5060*/  @!P1 IMAD.MOV.U32 R0, RZ, RZ, 0x1000 ;  /* 0x00001000ff009424 */ /* 0x002fe200078e00ff */
[----:B------:R-:W-:Y:S01]  /*5070*/  UMOV UR8, 0x0 ;  /* 0x0000000000087882 */ /* 0x000fe20000000000 */
[----:B------:R-:W-:Y:S01]  /*5080*/  UMOV UR9, 0x10000000 ;  /* 0x1000000000097882 */ /* 0x000fe20000000000 */
[----:B------:R-:W-:Y:S01]  /*5090*/  @!UP0 UIADD3 UR16, UPT, UPT, UR21, 0x200, URZ ;  /* 0x0000020015108890 */ /* 0x000fe2000fffe0ff */
[----:B------:R-:W-:Y:S01]  /*50a0*/  VIADD R14, R14, 0x1 ;  /* 0x000000010e0e7836 */ /* 0x000fe20000000000 */
[----:B------:R-:W-:Y:S01]  /*50b0*/  VOTEU.ALL UP0, P1 ;  /* 0x0000000000ff7886 */ /* 0x000fe20000800000 */
[----:B------:R-:W-:Y:S01]  /*50c0*/  UMOV UR20, UR36 ;  /* 0x0000002400147c82 */ /* 0x000fe20008000000 */
[----:B------:R-:W-:Y:S03]  /*50d0*/  UPRMT UR6, UR45, 0x654, UR17 ;  /* 0x000006542d067896 */ /* 0x000fe60008000011 */
[----:B------:R-:W-:Y:S02]  /*50e0*/  IMAD.U32 R10, RZ, RZ, UR5 ;  /* 0x00000005ff0a7e24 */ /* 0x000fe4000f8e00ff */
[----:B------:R-:W-:Y:S03]  /*50f0*/  IMAD.U32 R11, RZ, RZ, UR4 ;  /* 0x00000004ff0b7e24 */ /* 0x000fe6000f8e00ff */
[----:B------:R-:W-:Y:S02]  /*5100*/  @!P1 R2UR UR4, R10 ;  /* 0x000000000a0492ca */ /* 0x000fe400000e0000 */
[----:B------:R-:W-:Y:S11]  /*5110*/  @!P1 R2UR UR5, R11 ;  /* 0x000000000b0592ca */ /* 0x000ff600000e0000 */
[----:B------:R-:W-:Y:S02]  /*5120*/  @!UPT UIADD3 URZ, UPT, UPT, URZ, URZ, URZ ;  /* 0x000000fffffff290 */ /* 0x000fe4000fffe0ff */
[----:B------:R1:W-:Y:S01]  /*5130*/  @!UP0 UTMALDG.3D [UR16], [UR4], desc[UR8] ;  /* 0x00000810040085b4 */ /* 0x0003e20008011000 */
[----:B------:R1:W-:Y:S01]  /*5140*/  @!P1 SYNCS.ARRIVE.TRANS64.RED.A0TR RZ, [UR21+0x110], R0 ;  /* 0x00011000ffff99a7 */ /* 0x0003e20008300415 */
[----:B------:R-:W-:Y:S01]  /*5150*/  SYNCS.ARRIVE.TRANS64.RED.A1T0 RZ, [UR6], RZ ;  /* 0x000000ffffff79a7 */ /* 0x000fe20008100406 */
[----:B------:R-:W2:Y:S02]  /*5160*/  SYNCS.PHASECHK.TRANS64.TRYWAIT P0, [UR21+0x128], R9 ;  /* 0x00012809ff0075a7 */ /* 0x000ea40008001115 */
[----:B-12---:R-:W-:Y:S05]  /*5170*/  @!P0 BRA `(.L_x_96) ;  /* 0x0000003800f08947 */ /* 0x006fea0003800000 */
.L_x_184:
[----:B------:R-:W-:Y:S01]  /*5180*/  @!P1 IADD3 R6, P0, PT, R16, 0x580, RZ ;  /* 0x0000058010069810 */ /* 0x000fe20007f1e0ff */
[----:B------:R-:W-:Y:S01]  /*5190*/  VOTEU.ALL UP0, P1 ;  /* 0x0000000000ff7886 */ /* 0x000fe20000800000 */
[----:B------:R-:W-:Y:S01]  /*51a0*/  UMOV UR6, 0x0 ;  /* 0x0000000000067882 */ /* 0x000fe20000000000 */
[----:B------:R-:W-:Y:S01]  /*51b0*/  UMOV UR7, 0x10000000 ;  /* 0x1000000000077882 */ /* 0x000fe20000000000 */
[----:B------:R-:W-:Y:S01]  /*51c0*/  @!P1 R2UR UR5, R6 ;  /* 0x00000000060592ca */ /* 0x000fe200000e0000 */
[----:B-1----:R-:W-:Y:S01]  /*51d0*/  @!P1 IMAD.X R0, RZ, RZ, R17, P0 ;  /* 0x000000ffff009224 */ /* 0x002fe200000e0611 */
[----:B------:R-:W-:Y:S01]  /*51e0*/  @!UP0 UIADD3 UR10, UPT, UPT, UR18, 0x40, URZ ;  /* 0x00000040120a8890 */ /* 0x000fe2000fffe0ff */
[----:B------:R-:W-:Y:S01]  /*51f0*/  R2UR UR16, R76 ;  /* 0x000000004c1072ca */ /* 0x000fe200000e0000 */
[----:B------:R-:W-:Y:S01]  /*5200*/  @!UP0 UIADD3 UR8, UPT, UPT, UR21, 0x1200, URZ ;  /* 0x0000120015088890 */ /* 0x000fe2000fffe0ff */
[----:B------:R-:W-:Y:S01]  /*5210*/  ISETP.NE.AND P0, PT, R14, 0x2, PT ;  /* 0x000000020e00780c */ /* 0x000fe20003f05270 */
[----:B------:R-:W-:Y:S01]  /*5220*/  @!UP0 UIADD3 UR9, UPT, UPT, UR21, 0x118, URZ ;  /* 0x0000011815098890 */ /* 0x000fe2000fffe0ff */
[----:B------:R-:W-:Y:S01]  /*5230*/  @!P1 R2UR UR4, R0 ;  /* 0x00000000000492ca */ /* 0x000fe200000e0000 */
[----:B------:R-:W-:Y:S01]  /*5240*/  VOTEU.ALL UP0, P1 ;  /* 0x0000000000ff7886 */ /* 0x000fe20000800000 */
[----:B------:R-:W-:Y:S01]  /*5250*/  UMOV UR11, UR19 ;  /* 0x00000013000b7c82 */ /* 0x000fe20008000000 */
[----:B------:R-:W-:Y:S01]  /*5260*/  UMOV UR12, UR36 ;  /* 0x00000024000c7c82 */ /* 0x000fe20008000000 */
[----:B------:R-:W-:Y:S01]  /*5270*/  SEL R0, RZ, 0x1, P0 ;  /* 0x00000001ff007807 */ /* 0x000fe20000000000 */
[----:B------:R-:W-:Y:S01]  /*5280*/  UIADD3 UR20, UPT, UPT, UR13, UR63, URZ ;  /* 0x0000003f0d147290 */ /* 0x000fe2000fffe0ff */
[----:B------:R-:W-:Y:S01]  /*5290*/  IMAD.U32 R8, RZ, RZ, UR5 ;  /* 0x00000005ff087e24 */ /* 0x000fe2000f8e00ff */
[----:B------:R-:W-:Y:S01]  /*52a0*/  LOP3.LUT R15, R15, 0x1, RZ, 0x3c, !PT ;  /* 0x000000010f0f7812 */ /* 0x000fe200078e3cff */
[----:B------:R-:W-:Y:S01]  /*52b0*/  UPLOP3.LUT UP3, UPT, UPT, UPT, UPT, 0x80, 0x8 ;  /* 0x000000000008789c */ /* 0x000fe20003f6f070 */
[----:B------:R-:W-:Y:S01]  /*52c0*/  LOP3.LUT R13, R13, R0, RZ, 0x3c, !PT ;  /* 0x000000000d0d7212 */ /* 0x000fe200078e3cff */
[----:B------:R-:W-:Y:S01]  /*52d0*/  UIADD3 UR16, UPT, UPT, UR14, UR16, URZ ;  /* 0x000000100e107290 */ /* 0x000fe2000fffe0ff */
[----:B------:R-:W-:Y:S01]  /*52e0*/  SEL R14, R14, RZ, P0 ;  /* 0x000000ff0e0e7207 */ /* 0x000fe20000000000 */
[----:B------:R-:W-:Y:S01]  /*52f0*/  UMOV UR36, UR26 ;  /* 0x0000001a00247c82 */ /* 0x000fe20008000000 */
[----:B------:R-:W-:Y:S01]  /*5300*/  IMAD.U32 R9, RZ, RZ, UR4 ;  /* 0x00000004ff097e24 */ /* 0x000fe2000f8e00ff */
[----:B------:R-:W-:Y:S04]  /*5310*/  @!P1 R2UR UR4, R8 ;  /* 0x00000000080492ca */ /* 0x000fe800000e0000 */
[----:B------:R-:W-:Y:S11]  /*5320*/  @!P1 R2UR UR5, R9 ;  /* 0x00000000090592ca */ /* 0x000ff600000e0000 */
[----:B------:R-:W-:Y:S02]  /*5330*/  @!UPT UIADD3 URZ, UPT, UPT, URZ, URZ, URZ ;  /* 0x000000fffffff290 */ /* 0x000fe4000fffe0ff */
[----:B------:R2:W-:Y:S01]  /*5340*/  @!UP0 UTMALDG.3D [UR8], [UR4], desc[UR6] ;  /* 0x00000608040085b4 */ /* 0x0005e20008011000 */
[----:B------:R2:W-:Y:S01]  /*5350*/  @!P1 SYNCS.ARRIVE.TRANS64.RED.A0TR RZ, [UR21+0x118], R7 ;  /* 0x00011807ffff99a7 */ /* 0x0005e20008300415 */
[----:B------:R-:W-:Y:S01]  /*5360*/  SYNCS.ARRIVE.TRANS64.RED.A1T0 RZ, [UR33], RZ ;  /* 0x000000ffffff79a7 */ /* 0x000fe20008100421 */
[----:B------:R-:W-:Y:S05]  /*5370*/  BRA.U UP1, `(.L_x_97) ;  /* 0xfffffff501247547 */ /* 0x000fea000b83ffff */
[----:B------:R-:W-:-:S04]  /*5380*/  SHF.L.U32 R2, R15, 0x1f, RZ ;  /* 0x0000001f0f027819 */ /* 0x000fc800000006ff */
[----:B------:R-:W1:Y:S02]  /*5390*/  SYNCS.PHASECHK.TRANS64.TRYWAIT P0, [UR21+0x120], R2 ;  /* 0x00012002ff0075a7 */ /* 0x000e640008001115 */
[----:B-1----:R-:W-:Y:S05]  /*53a0*/  @!P0 BRA `(.L_x_98) ;  /* 0x00000038007c8947 */ /* 0x002fea0003800000 */
.L_x_186:
[----:B-1----:R-:W-:-:S07]  /*53b0*/  MOV R0, UR21 ;  /* 0x0000001500007c02 */ /* 0x002fce0008000f00 */
.L_x_99:
[----:B-1----:R-:W-:-:S04]  /*53c0*/  SHF.L.U32 R2, R15, 0x1f, RZ ;  /* 0x0000001f0f027819 */ /* 0x002fc800000006ff */
[----:B------:R1:W3:Y:S03]  /*53d0*/  SYNCS.PHASECHK.TRANS64.TRYWAIT P0, [R0+URZ+0x128], R2 ;  /* 0x00012802000075a7 */ /* 0x0002e600080011ff */
[----:B---3--:R-:W-:Y:S05]  /*53e0*/  @!P0 NANOSLEEP.SYNCS 0x989680 ;  /* 0x009896800000895d */ /* 0x008fea0003900000 */
[----:B------:R-:W3:Y:S02]  /*53f0*/  @!P0 SYNCS.PHASECHK.TRANS64 P0, [R0+URZ+0x128], R2 ;  /* 0x00012802000085a7 */ /* 0x000ee400080010ff */
[----:B--23--:R-:W-:Y:S05]  /*5400*/  @P0 EXIT ;  /* 0x000000000000094d */ /* 0x00cfea0003800000 */
[----:B------:R-:W-:Y:S05]  /*5410*/  BRA `(.L_x_99) ;  /* 0xfffffffc00e87947 */ /* 0x000fea000383ffff */
.L_x_88:
[----:B------:R-:W-:-:S06]  /*5420*/  UISETP.GE.AND UP0, UPT, UR17, 0x4, UPT ;  /* 0x000000041100788c */ /* 0x000fcc000bf06270 */
[----:B------:R-:W-:-:S13]  /*5430*/  PLOP3.LUT P0, PT, PT, PT, UP0, 0x80, 0x8 ;  /* 0x000000000008781c */ /* 0x000fda0003f0f008 */
[----:B------:R-:W-:Y:S05]  /*5440*/  @!P0 EXIT ;  /* 0x000000000000894d */ /* 0x000fea0003800000 */
[----:B------:R-:W-:Y:S01]  /*5450*/  BAR.SYNC.DEFER_BLOCKING 0x6, 0xa0 ;  /* 0x0182800000007b1d */ /* 0x000fe20000010000 */
[C---:B------:R-:W-:Y:S01]  /*5460*/  IMAD.SHL.U32 R7, R84.reuse, 0x40, RZ ;  /* 0x0000004054077824 */ /* 0x040fe200078e00ff */
[C---:B------:R-:W-:Y:S01]  /*5470*/  LOP3.LUT R86, R84.reuse, 0x60, RZ, 0xc0, !PT ;  /* 0x0000006054567812 */ /* 0x040fe200078ec0ff */
[C---:B------:R-:W-:Y:S01]  /*5480*/  IMAD.SHL.U32 R4, R84.reuse, 0x20, RZ ;  /* 0x0000002054047824 */ /* 0x040fe200078e00ff */
[----:B------:R-:W-:Y:S01]  /*5490*/  CS2R R82, SRZ ;  /* 0x0000000000527805 */ /* 0x000fe2000001ff00 */
[C---:B------:R-:W-:Y:S01]  /*54a0*/  IMAD.SHL.U32 R5, R84.reuse, 0x8, RZ ;  /* 0x0000000854057824 */ /* 0x040fe200078e00ff */
[----:B------:R-:W-:Y:S02]  /*54b0*/  UMOV UR44, 0x400 ;  /* 0x00000400002c7882 */ /* 0x000fe40000000000 */
[----:B------:R-:W1:Y:S01]  /*54c0*/  LDC.64 R72, c[0x0][0x8b0] ;  /* 0x00022c00ff487b82 */ /* 0x000e620000000a00 */
[----:B------:R-:W-:Y:S01]  /*54d0*/  ULEA UR44, UR45, UR44, 0x18 ;  /* 0x0000002c2d2c7291 */ /* 0x000fe2000f8ec0ff */
[----:B------:R-:W-:Y:S01]  /*54e0*/  LOP3.LUT R6, R7, 0x180, RZ, 0xc0, !PT ;  /* 0x0000018007067812 */ /* 0x000fe200078ec0ff */
[----:B------:R-:W-:Y:S01]  /*54f0*/  IMAD.U32 R37, R84, 0x10000, RZ ;  /* 0x0001000054257824 */ /* 0x000fe200078e00ff */
[----:B------:R-:W-:Y:S01]  /*5500*/  LOP3.LUT R4, R4, 0xc00, RZ, 0xc0, !PT ;  /* 0x00000c0004047812 */ /* 0x000fe200078ec0ff */
[----:B------:R-:W-:Y:S01]  /*5510*/  UIADD3 UR4, UPT, UPT, UR44, 0x2200, URZ ;  /* 0x000022002c047890 */ /* 0x000fe2000fffe0ff */
[----:B------:R-:W-:Y:S01]  /*5520*/  LOP3.LUT R5, R6, 0x30, R5, 0xf8, !PT ;  /* 0x0000003006057812 */ /* 0x000fe200078ef805 */
[----:B------:R-:W-:Y:S01]  /*5530*/  IMAD.SHL.U32 R6, R84, 0x2, RZ ;  /* 0x0000000254067824 */ /* 0x000fe200078e00ff */
[----:B------:R-:W2:Y:S01]  /*5540*/  LDC.64 R70, c[0x0][0x8a8] ;  /* 0x00022a00ff467b82 */ /* 0x000ea20000000a00 */
[----:B------:R-:W-:Y:S01]  /*5550*/  LOP3.LUT R4, R4, 0x40, R7, 0xf8, !PT ;  /* 0x0000004004047812 */ /* 0x000fe200078ef807 */
[----:B------:R-:W-:Y:S01]  /*5560*/  IMAD.MOV.U32 R36, RZ, RZ, RZ ;  /* 0x000000ffff247224 */ /* 0x000fe200078e00ff */
[----:B------:R-:W-:Y:S01]  /*5570*/  LOP3.LUT R37, R37, 0x600000, RZ, 0xc0, !PT ;  /* 0x0060000025257812 */ /* 0x000fe200078ec0ff */
[----:B------:R-:W-:Y:S01]  /*5580*/  IMAD.MOV.U32 R78, RZ, RZ, RZ ;  /* 0x000000ffff4e7224 */ /* 0x000fe200078e00ff */
[----:B------:R-:W-:-:S02]  /*5590*/  LOP3.LUT R84, R84, 0x2, RZ, 0xc0, !PT ;  /* 0x0000000254547812 */ /* 0x000fc400078ec0ff */
[----:B------:R-:W-:Y:S02]  /*55a0*/  CS2R R80, SRZ ;  /* 0x0000000000507805 */ /* 0x000fe4000001ff00 */
[----:B------:R-:W-:Y:S01]  /*55b0*/  LOP3.LUT R5, R5, 0x20, R6, 0x78, !PT ;  /* 0x0000002005057812 */ /* 0x000fe200078e7806 */
[----:B------:R-:W-:Y:S01]  /*55c0*/  IMAD.U32 R85, RZ, RZ, UR4 ;  /* 0x00000004ff557e24 */ /* 0x000fe2000f8e00ff */
[----:B------:R-:W3:Y:S01]  /*55d0*/  LDS R0, [UR44+0x1f0] ;  /* 0x0001f02cff007984 */ /* 0x000ee20008000800 */
[----:B------:R-:W-:Y:S01]  /*55e0*/  LOP3.LUT R4, R4, 0x200, R7, 0xf8, !PT ;  /* 0x0000020004047812 */ /* 0x000fe200078ef807 */
[----:B------:R-:W-:Y:S01]  /*55f0*/  IMAD.MOV R79, RZ, RZ, -R84 ;  /* 0x000000ffff4f7224 */ /* 0x000fe200078e0a54 */
[----:B------:R-:W4:Y:S02]  /*5600*/  LDCU UR58, c[0x0][0x370] ;  /* 0x00006e00ff3a77ac */ /* 0x000f240008000800 */
[----:B------:R-:W-:Y:S01]  /*5610*/  LOP3.LUT R69, R4, R5, RZ, 0xfc, !PT ;  /* 0x0000000504457212 */ /* 0x000fe200078efcff */
[----:B------:R-:W1:Y:S01]  /*5620*/  LDCU UR43, c[0x0][0xb0c] ;  /* 0x00016180ff2b77ac */ /* 0x000e620008000800 */
[----:B------:R-:W1:Y:S01]  /*5630*/  LDCU UR39, c[0x0][0xb30] ;  /* 0x00016600ff2777ac */ /* 0x000e620008000800 */
[----:B------:R-:W1:Y:S01]  /*5640*/  LDCU.64 UR56, c[0x0][0x888] ;  /* 0x00011100ff3877ac */ /* 0x000e620008000a00 */
[----:B------:R-:W1:Y:S01]  /*5650*/  LDCU.64 UR40, c[0x0][0xb28] ;  /* 0x00016500ff2877ac */ /* 0x000e620008000a00 */
[----:B------:R-:W1:Y:S01]  /*5660*/  LDCU.64 UR60, c[0x0][0x890] ;  /* 0x00011200ff3c77ac */ /* 0x000e620008000a00 */
[----:B------:R-:W1:Y:S01]  /*5670*/  LDCU.128 UR52, c[0x0][0xb10] ;  /* 0x00016200ff3477ac */ /* 0x000e620008000c00 */
[----:B------:R-:W1:Y:S01]  /*5680*/  LDCU UR47, c[0x0][0x374] ;  /* 0x00006e80ff2f77ac */ /* 0x000e620008000800 */
[----:B------:R-:W-:Y:S01]  /*5690*/  UIADD3 UR62, UPT, UPT, UR44, 0x200, URZ ;  /* 0x000002002c3e7890 */ /* 0x000fe2000fffe0ff */
[----:B-1234-:R-:W-:-:S11]  /*56a0*/  IMAD.IADD R37, R0, 0x1, R37 ;  /* 0x0000000100257824 */ /* 0x01efd600078e0225 */
.L_x_125:
[----:B------:R-:W-:Y:S02]  /*56b0*/  LEA R3, R78, UR44, 0x3 ;  /* 0x0000002c4e037c11 */ /* 0x000fe4000f8e18ff */
[----:B------:R-:W-:Y:S02]  /*56c0*/  SHF.L.U32 R0, R82, 0x1f, RZ ;  /* 0x0000001f52007819 */ /* 0x000fe400000006ff */
[----:B-1----:R-:W-:Y:S02]  /*56d0*/  LEA R4, R78, UR44, 0x4 ;  /* 0x0000002c4e047c11 */ /* 0x002fe4000f8e20ff */
[----:B------:R-:W1:Y:S02]  /*56e0*/  SYNCS.PHASECHK.TRANS64.TRYWAIT P0, [R3+URZ+0x140], R0 ;  /* 0x00014000030075a7 */ /* 0x000e6400080011ff */
[----:B-1----:R-:W-:Y:S05]  /*56f0*/  @!P0 BRA `(.L_x_100) ;  /* 0x0000003400c08947 */ /* 0x002fea0003800000 */
.L_x_187:
        /* <DEDUP_REMOVED lines=8> */
[----:B--2---:R-:W-:Y:S11]  /*5780*/  LOP3.LUT P0, RZ, R6, 0x1, RZ, 0xc0, !PT ;  /* 0x0000000106ff7812 */ /* 0x004ff6000780c0ff */
[----:B------:R-:W-:Y:S02]  /*5790*/  @!UPT UIADD3 URZ, UPT, UPT, URZ, URZ, URZ ;  /* 0x000000fffffff290 */ /* 0x000fe4000fffe0ff */
[----:B---3--:R-:W-:Y:S01]  /*57a0*/  VOTEU.ANY UP1, P0 ;  /* 0x0000000000ff7886 */ /* 0x008fe20000020100 */
[----:B------:R-:W-:Y:S01]  /*57b0*/  PLOP3.LUT P0, PT, PT, PT, UP1, 0x80, 0x8 ;  /* 0x000000000008781c */ /* 0x000fe20003f0f018 */
[----:B------:R-:W-:Y:S11]  /*57c0*/  UP2UR UR46, UPR, URZ, 0x2 ;  /* 0x00000002ff2e7883 */ /* 0x000ff60008000000 */
[----:B------:R-:W-:Y:S01]  /*57d0*/  @!UPT UIADD3 URZ, UPT, UPT, URZ, URZ, URZ ;  /* 0x000000fffffff290 */ /* 0x000fe2000fffe0ff */
[----:B-1----:R-:W-:Y:S02]  /*57e0*/  @P0 SHF.R.U32.HI R0, RZ, 0x10, R5 ;  /* 0x00000010ff000819 */ /* 0x002fe40000011605 */
        /* <DEDUP_REMOVED lines=12> */
[----:B------:R-:W2:Y:S01]  /*58b0*/  LDCU UR12, c[0x0][0xb20] ;  /* 0x00016400ff0c77ac */ /* 0x000ea20008000800 */
[----:B------:R-:W-:Y:S02]  /*58c0*/  UIMAD.WIDE.U32 UR4, UR47, UR55, URZ ;  /* 0x000000372f0472a5 */ /* 0x000fe4000f8e00ff */
[----:B------:R-:W-:Y:S02]  /*58d0*/  UIMAD.WIDE.U32 UR6, UR58, UR52, URZ ;  /* 0x000000343a0672a5 */ /* 0x000fe4000f8e00ff */
[----:B------:R-:W-:Y:S02]  /*58e0*/  UISETP.NE.AND UP0, UPT, UR54, 0x1, UPT ;  /* 0x000000013600788c */ /* 0x000fe4000bf05270 */
[----:B------:R-:W-:Y:S02]  /*58f0*/  UIMAD.WIDE.U32 UR8, UR37, UR55, URZ ;  /* 0x00000037250872a5 */ /* 0x000fe4000f8e00ff */
[----:B------:R-:W-:Y:S02]  /*5900*/  UIMAD.WIDE.U32 UR10, UR38, UR52, URZ ;  /* 0x00000034260a72a5 */ /* 0x000fe4000f8e00ff */
[----:B------:R-:W-:Y:S02]  /*5910*/  UISETP.NE.AND UP1, UPT, UR43, 0x1, UPT ;  /* 0x000000012b00788c */ /* 0x000fe4000bf25270 */
[----:B------:R-:W-:Y:S01]  /*5920*/  UISETP.NE.AND UP2, UPT, UR42, 0x1, UPT ;  /* 0x000000012a00788c */ /* 0x000fe2000bf45270 */
[----:B------:R-:W-:Y:S02]  /*5930*/  UMOV UR4, UR5 ;  /* 0x0000000500047c82 */ /* 0x000fe40008000000 */
[----:B--2---:R-:W-:Y:S03]  /*5940*/  USHF.R.U32.HI UR5, URZ, UR12, UR4 ;  /* 0x0000000cff057299 */ /* 0x004fe60008011604 */
[----:B------:R-:W-:Y:S02]  /*5950*/  UMOV UR4, UR7 ;  /* 0x0000000700047c82 */ /* 0x000fe40008000000 */
[----:B------:R-:W-:Y:S02]  /*5960*/  USHF.R.U32.HI UR7, URZ, UR53, UR4 ;  /* 0x00000035ff077299 */ /* 0x000fe40008011604 */
[----:B------:R-:W-:Y:S02]  /*5970*/  USEL UR4, UR47, UR5, !UP0 ;  /* 0x000000052f047287 */ /* 0x000fe4000c000000 */
[----:B------:R-:W-:Y:S01]  /*5980*/  USEL UR7, UR58, UR7, !UP1 ;  /* 0x000000073a077287 */ /* 0x000fe2000c800000 */
[----:B------:R-:W-:Y:S01]  /*5990*/  UMOV UR5, UR9 ;  /* 0x0000000900057c82 */ /* 0x000fe20008000000 */
[----:B------:R-:W-:Y:S02]  /*59a0*/  UIMAD.WIDE.U32 UR8, UR4, UR40, URZ ;  /* 0x00000028040872a5 */ /* 0x000fe4000f8e00ff */
[----:B------:R-:W-:Y:S03]  /*59b0*/  USHF.R.U32.HI UR6, URZ, UR12, UR5 ;  /* 0x0000000cff067299 */ /* 0x000fe60008011605 */
[----:B------:R-:W-:Y:S01]  /*59c0*/  UMOV UR5, UR11 ;  /* 0x0000000b00057c82 */ /* 0x000fe20008000000 */
[----:B------:R-:W-:Y:S02]  /*59d0*/  UIMAD.WIDE.U32 UR10, UR7, UR40, URZ ;  /* 0x00000028070a72a5 */ /* 0x000fe4000f8e00ff */
[----:B------:R-:W-:Y:S02]  /*59e0*/  USHF.R.U32.HI UR12, URZ, UR53, UR5 ;  /* 0x00000035ff0c7299 */ /* 0x000fe40008011605 */
[----:B------:R-:W-:Y:S01]  /*59f0*/  USEL UR6, UR37, UR6, !UP0 ;  /* 0x0000000625067287 */ /* 0x000fe2000c000000 */
[----:B------:R-:W-:Y:S02]  /*5a00*/  UMOV UR5, UR9 ;  /* 0x0000000900057c82 */ /* 0x000fe40008000000 */
[----:B------:R-:W-:Y:S01]  /*5a10*/  UMOV UR10, UR11 ;  /* 0x0000000b000a7c82 */ /* 0x000fe20008000000 */
[----:B------:R-:W-:Y:S02]  /*5a20*/  @UP2 USHF.R.U32.HI UR4, URZ, UR41, UR5 ;  /* 0x00000029ff042299 */ /* 0x000fe40008011605 */
[----:B------:R-:W-:Y:S02]  /*5a30*/  @UP2 USHF.R.U32.HI UR7, URZ, UR41, UR10 ;  /* 0x00000029ff072299 */ /* 0x000fe4000801160a */
[----:B------:R-:W-:Y:S02]  /*5a40*/  UIMAD UR4, UR42, UR4, URZ ;  /* 0x000000042a0472a4 */ /* 0x000fe4000f8e02ff */
[----:B------:R-:W-:Y:S02]  /*5a50*/  UIMAD.WIDE.U32 UR10, UR6, UR40, URZ ;  /* 0x00000028060a72a5 */ /* 0x000fe4000f8e00ff */
[----:B------:R-:W-:Y:S02]  /*5a60*/  USEL UR5, UR38, UR12, !UP1 ;  /* 0x0000000c26057287 */ /* 0x000fe4000c800000 */
[----:B------:R-:W-:Y:S02]  /*5a70*/  UIMAD UR8, UR42, UR7, URZ ;  /* 0x000000072a0872a4 */ /* 0x000fe4000f8e02ff */
[----:B------:R-:W-:Y:S03]  /*5a80*/  UISETP.GE.AND UP0, UPT, UR6, UR4, UPT ;  /* 0x000000040600728c */ /* 0x000fe6000bf06270 */
[----:B------:R-:W-:Y:S01]  /*5a90*/  UMOV UR4, UR11 ;  /* 0x0000000b00047c82 */ /* 0x000fe20008000000 */
[----:B------:R-:W-:Y:S02]  /*5aa0*/  UISETP.GE.OR UP0, UPT, UR5, UR8, UP0 ;  /* 0x000000080500728c */ /* 0x000fe40008706670 */
[----:B------:R-:W-:Y:S02]  /*5ab0*/  USHF.R.U32.HI UR4, URZ, UR41, UR4 ;  /* 0x00000029ff047299 */ /* 0x000fe40008011604 */
[----:B------:R-:W-:Y:S02]  /*5ac0*/  UIMAD.WIDE.U32 UR8, UR5, UR40, URZ ;  /* 0x00000028050872a5 */ /* 0x000fe4000f8e00ff */
[----:B------:R-:W-:Y:S02]  /*5ad0*/  USEL UR11, UR6, UR4, !UP2 ;  /* 0x00000004060b7287 */ /* 0x000fe4000d000000 */
[----:B------:R-:W-:Y:S02]  /*5ae0*/  UIADD3 UR8, UPT, UPT, -UR5, URZ, URZ ;  /* 0x000000ff05087290 */ /* 0x000fe4000fffe1ff */
[----:B------:R-:W-:Y:S01]  /*5af0*/  UIADD3 UR10, UPT, UPT, -UR11, URZ, URZ ;  /* 0x000000ff0b0a7290 */ /* 0x000fe2000fffe1ff */
[----:B------:R-:W-:Y:S01]  /*5b00*/  @!UP0 UMOV UR4, UR9 ;  /* 0x0000000900048c82 */ /* 0x000fe20008000000 */
[----:B------:R-:W-:Y:S02]  /*5b10*/  UIADD3 UR9, UPT, UPT, -UR6, URZ, URZ ;  /* 0x000000ff06097290 */ /* 0x000fe4000fffe1ff */
[----:B------:R-:W-:Y:S02]  /*5b20*/  @!UP0 USHF.R.U32.HI UR4, URZ, UR41, UR4 ;  /* 0x00000029ff048299 */ /* 0x000fe40008011604 */
[----:B------:R-:W-:Y:S02]  /*5b30*/  UIMAD UR10, UR42, UR10, UR6 ;  /* 0x0000000a2a0a72a4 */ /* 0x000fe4000f8e0206 */
[----:B------:R-:W-:Y:S04]  /*5b40*/  @!UP0 USEL UR4, UR5, UR4, !UP2 ;  /* 0x0000000405048287 */ /* 0x000fe8000d000000 */
[----:B------:R-:W-:Y:S02]  /*5b50*/  @!UP0 UIMAD UR10, UR7, UR10, UR4 ;  /* 0x0000000a070a82a4 */ /* 0x000fe4000f8e0204 */
[----:B------:R-:W-:Y:S02]  /*5b60*/  @!UP0 UIADD3 UR11, UPT, UPT, UR11, -UR4, URZ ;  /* 0x800000040b0b8290 */ /* 0x000fe4000fffe0ff */
[----:B------:R-:W-:Y:S02]  /*5b70*/  UIMAD UR7, UR43, UR8, UR38 ;  /* 0x000000082b0772a4 */ /* 0x000fe4000f8e0226 */
[----:B------:R-:W-:Y:S02]  /*5b80*/  @!UP0 UIMAD UR6, UR11, UR42, UR5 ;  /* 0x0000002a0b0682a4 */ /* 0x000fe4000f8e0205 */
[----:B------:R-:W-:Y:S01]  /*5b90*/  UIMAD UR4, UR54, UR9, UR37 ;  /* 0x00000009360472a4 */ /* 0x000fe2000f8e0225 */
[----:B------:R-:W-:Y:S02]  /*5ba0*/  @!UP0 UMOV UR5, UR10 ;  /* 0x0000000a00058c82 */ /* 0x000fe40008000000 */
[----:B------:R-:W-:Y:S02]  /*5bb0*/  UIMAD UR38, UR5, UR43, UR7 ;  /* 0x0000002b052672a4 */ /* 0x000fe4000f8e0207 */
[----:B------:R-:W-:Y:S11]  /*5bc0*/  UIMAD UR37, UR6, UR54, UR4 ;  /* 0x00000036062572a4 */ /* 0x000ff6000f8e0204 */
[----:B------:R-:W-:Y:S01]  /*5bd0*/  @!UPT UIADD3 URZ, UPT, UPT, URZ, URZ, URZ ;  /* 0x000000fffffff290 */ /* 0x000fe2000fffe0ff */
.L_x_101:
[----:B------:R-:W-:Y:S01]  /*5be0*/  UISETP.NE.AND UP0, UPT, UR39, 0x1, UPT ;  /* 0x000000012700788c */ /* 0x000fe2000bf05270 */
[----:B------:R-:W-:Y:S01]  /*5bf0*/  IADD3 R78, PT, PT, R78, 0x1, RZ ;  /* 0x000000014e4e7810 */ /* 0x000fe20007ffe0ff */
[----:B------:R-:W-:Y:S02]  /*5c00*/  USHF.L.U32 UR50, UR16, 0x6, URZ ;  /* 0x0000000610327899 */ /* 0x000fe400080006ff */
[----:B------:R-:W-:Y:S07]  /*5c10*/  USHF.L.U32 UR49, UR20, 0x7, URZ ;  /* 0x0000000714317899 */ /* 0x000fee00080006ff */
[----:B------:R-:W2:Y:S01]  /*5c20*/  @!UP0 LDCU.128 UR12, c[0x0][0xb10] ;  /* 0x00016200ff0c87ac */ /* 0x000ea20008000c00 */
[----:B------:R-:W3:Y:S01]  /*5c30*/  @!UP0 LDCU UR5, c[0x0][0xb0c] ;  /* 0x00016180ff0587ac */ /* 0x000ee20008000800 */
[----:B------:R-:W4:Y:S01]  /*5c40*/  @!UP0 LDCU UR10, c[0x0][0xb20] ;  /* 0x00016400ff0a87ac */ /* 0x000f220008000800 */
[----:B--2---:R-:W-:Y:S02]  /*5c50*/  UIMAD.WIDE.U32 UR8, UR38, UR12, URZ ;  /* 0x0000000c260872a5 */ /* 0x004fe4000f8e00ff */
[----:B------:R-:W-:Y:S02]  /*5c60*/  UIMAD.WIDE.U32 UR6, UR37, UR15, URZ ;  /* 0x0000000f250672a5 */ /* 0x000fe4000f8e00ff */
[----:B------:R-:W-:Y:S03]  /*5c70*/  @!UP0 UISETP.NE.AND UP1, UPT, UR14, 0x1, UPT ;  /* 0x000000010e00888c */ /* 0x000fe6000bf25270 */
[----:B------:R-:W-:Y:S01]  /*5c80*/  @!UP0 UMOV UR4, UR9 ;  /* 0x0000000900048c82 */ /* 0x000fe20008000000 */
[----:B---3--:R-:W-:Y:S02]  /*5c90*/  @!UP0 UISETP.NE.AND UP2, UPT, UR5, 0x1, UPT ;  /* 0x000000010500888c */ /* 0x008fe4000bf45270 */
[----:B------:R-:W-:Y:S01]  /*5ca0*/  @!UP0 USHF.R.U32.HI UR4, URZ, UR13, UR4 ;  /* 0x0000000dff048299 */ /* 0x000fe20008011604 */
[----:B------:R-:W-:Y:S02]  /*5cb0*/  @!UP0 UMOV UR6, UR7 ;  /* 0x0000000700068c82 */ /* 0x000fe40008000000 */
[----:B----4-:R-:W-:Y:S02]  /*5cc0*/  @!UP0 USHF.R.U32.HI UR6, URZ, UR10, UR6 ;  /* 0x0000000aff068299 */ /* 0x010fe40008011606 */
[----:B------:R-:W-:Y:S02]  /*5cd0*/  @!UP0 USEL UR7, UR38, UR4, !UP2 ;  /* 0x0000000426078287 */ /* 0x000fe4000d000000 */
[----:B------:R-:W-:Y:S04]  /*5ce0*/  @!UP0 USEL UR6, UR37, UR6, !UP1 ;  /* 0x0000000625068287 */ /* 0x000fe8000c800000 */
[----:B------:R-:W-:Y:S02]  /*5cf0*/  @!UP0 UIADD3 UR4, UPT, UPT, -UR7, UR6, URZ ;  /* 0x0000000607048290 */ /* 0x000fe4000fffe1ff */
[----:B------:R-:W-:Y:S02]  /*5d00*/  @!UP0 UIADD3 UR6, UPT, UPT, UR7, -UR6, URZ ;  /* 0x8000000607068290 */ /* 0x000fe4000fffe0ff */
[----:B------:R-:W-:Y:S02]  /*5d10*/  @!UP0 UIMAD UR38, UR4, UR5, UR38 ;  /* 0x00000005042682a4 */ /* 0x000fe4000f8e0226 */
[----:B------:R-:W-:Y:S02]  /*5d20*/  @!UP0 UIMAD UR37, UR6, UR14, UR37 ;  /* 0x0000000e062582a4 */ /* 0x000fe4000f8e0225 */
[----:B------:R-:W-:Y:S09]  /*5d30*/  ULOP3.LUT UP0, URZ, UR62, 0x1b0, URZ, 0xc0, !UPT ;  /* 0x000001b03eff7892 */ /* 0x000ff2000f80c0ff */
[----:B------:R-:W-:Y:S05]  /*5d40*/  BRA.U !UP0, `(.L_x_102) ;  /* 0x0000000108407547 */ /* 0x000fea000b800000 */
[----:B------:R-:W2:Y:S01]  /*5d50*/  LDCU.64 UR8, c[0x4][0x80] ;  /* 0x01001000ff0877ac */ /* 0x000ea20008000a00 */
[----:B------:R-:W-:Y:S01]  /*5d60*/  MOV R3, 0x0 ;  /* 0x0000000000037802 */ /* 0x000fe20000000f00 */
[----:B------:R-:W-:Y:S02]  /*5d70*/  HFMA2 R12, -RZ, RZ, 0, 5.9604644775390625e-08 ;  /* 0x00000001ff0c7431 */ /* 0x000fe400000001ff */
[----:B------:R-:W-:Y:S02]  /*5d80*/  IMAD.MOV.U32 R8, RZ, RZ, 0x70 ;  /* 0x00000070ff087424 */ /* 0x000fe400078e00ff */
[----:B------:R-:W-:Y:S01]  /*5d90*/  IMAD.MOV.U32 R13, RZ, RZ, RZ ;  /* 0x000000ffff0d7224 */ /* 0x000fe200078e00ff */
[----:B------:R-:W3:Y:S01]  /*5da0*/  LDCU.64 UR6, c[0x4][0x88] ;  /* 0x01001100ff0677ac */ /* 0x000ee20008000a00 */
[----:B------:R-:W4:Y:S01]  /*5db0*/  LDC.64 R2, c[0x4][R3] ;  /* 0x0100000003027b82 */ /* 0x000f220000000a00 */
[----:B------:R-:W1:Y:S01]  /*5dc0*/  LDCU.64 UR4, c[0x4][0x8] ;  /* 0x01000100ff0477ac */ /* 0x000e620008000a00 */
[----:B--2---:R-:W-:Y:S01]  /*5dd0*/  MOV R5, UR9 ;  /* 0x0000000900057c02 */ /* 0x004fe20008000f00 */
[----:B------:R-:W-:Y:S01]  /*5de0*/  IMAD.U32 R4, RZ, RZ, UR8 ;  /* 0x00000008ff047e24 */ /* 0x000fe2000f8e00ff */
[----:B---3--:R-:W-:Y:S01]  /*5df0*/  MOV R7, UR7 ;  /* 0x0000000700077c02 */ /* 0x008fe20008000f00 */
[----:B------:R-:W-:Y:S01]  /*5e00*/  IMAD.U32 R6, RZ, RZ, UR6 ;  /* 0x00000006ff067e24 */ /* 0x000fe2000f8e00ff */
[----:B-1----:R-:W-:Y:S01]  /*5e10*/  MOV R11, UR5 ;  /* 0x00000005000b7c02 */ /* 0x002fe20008000f00 */
[----:B------:R-:W-:Y:S02]  /*5e20*/  IMAD.U32 R10, RZ, RZ, UR4 ;  /* 0x00000004ff0a7e24 */ /* 0x000fe4000f8e00ff */
[----:B------:R-:W-:Y:S07]  /*5e30*/  LEPC R20, `(.L_x_102) ;  /* 0x000000001014794e */ /* 0x000fee0000000000 */
[----:B----45:R-:W-:Y:S05]  /*5e40*/  CALL.ABS.NOINC R2 ;  /* 0x0000000002007343 */ /* 0x030fea0003c00000 */
.L_x_102:
[----:B------:R-:W-:Y:S01]  /*5e50*/  LOP3.LUT P0, RZ, R85, 0x1b0, RZ, 0xc0, !PT ;  /* 0x000001b055ff7812 */ /* 0x000fe2000780c0ff */
[----:B------:R-:W-:Y:S11]  /*5e60*/  BSSY.RECONVERGENT B6, `(.L_x_103) ;  /* 0x0000013000067945 */ /* 0x000ff60003800200 */
[----:B------:R-:W-:Y:S01]  /*5e70*/  @!UPT UIADD3 URZ, UPT, UPT, URZ, URZ, URZ ;  /* 0x000000fffffff290 */ /* 0x000fe2000fffe0ff */
[----:B------:R-:W-:Y:S05]  /*5e80*/  @!P0 BRA `(.L_x_104) ;  /* 0x0000000000408947 */ /* 0x000fea0003800000 */
        /* <DEDUP_REMOVED lines=16> */
.L_x_104:
[----:B------:R-:W-:Y:S05]  /*5f90*/  BSYNC.RECONVERGENT B6 ;  /* 0x0000000000067941 */ /* 0x000fea0003800200 */
.L_x_103:
[----:B------:R-:W-:Y:S01]  /*5fa0*/  R2UR UR4, R77 ;  /* 0x000000004d0472ca */ /* 0x000fe200000e0000 */
[----:B------:R-:W-:Y:S01]  /*5fb0*/  UISETP.NE.U32.AND UP0, UPT, UR60, URZ, UPT ;  /* 0x000000ff3c00728c */ /* 0x000fe2000bf05070 */
[----:B------:R-:W-:Y:S02]  /*5fc0*/  ISETP.NE.U32.AND P4, PT, R72, RZ, PT ;  /* 0x000000ff4800720c */ /* 0x000fe40003f85070 */
[----:B------:R-:W-:Y:S01]  /*5fd0*/  ISETP.NE.U32.AND P2, PT, RZ, UR56, PT ;  /* 0x00000038ff007c0c */ /* 0x000fe2000bf45070 */
[----:B------:R-:W-:Y:S01]  /*5fe0*/  UISETP.NE.AND.EX UP1, UPT, UR61, URZ, UPT, UP0 ;  /* 0x000000ff3d00728c */ /* 0x000fe2000bf25300 */
[----:B------:R-:W-:Y:S01]  /*5ff0*/  ISETP.NE.AND.EX P4, PT, R73, RZ, PT, P4 ;  /* 0x000000ff4900720c */ /* 0x000fe20003f85340 */
[----:B------:R-:W-:Y:S01]  /*6000*/  UPLOP3.LUT UP0, UPT, UPT, UPT, UPT, 0x40, 0x4 ;  /* 0x000000000004789c */ /* 0x000fe20003f0e870 */
[----:B------:R-:W-:Y:S05]  /*6010*/  ISETP.NE.AND.EX P2, PT, RZ, UR57, PT, P2 ;  /* 0x00000039ff007c0c */ /* 0x000fea000bf45320 */
[----:B------:R-:W-:Y:S06]  /*6020*/  UISETP.NE.AND UP2, UPT, UR4, URZ, UPT ;  /* 0x000000ff0400728c */ /* 0x000fec000bf45270 */
[----:B------:R-:W-:Y:S05]  /*6030*/  PLOP3.LUT P1, PT, PT, PT, UP2, 0x80, 0x8 ;  /* 0x000000000008781c */ /* 0x000fea0003f2f028 */
[----:B------:R-:W-:Y:S06]  /*6040*/  @UP2 UPLOP3.LUT UP0, UPT, UPT, UPT, UP1, 0x80, 0x8 ;  /* 0x000000000008289c */ /* 0x000fec0003f0f010 */
[----:B------:R-:W-:Y:S01]  /*6050*/  PLOP3.LUT P0, PT, PT, PT, UP0, 0x80, 0x8 ;  /* 0x000000000008781c */ /* 0x000fe20003f0f008 */
[----:B------:R-:W-:Y:S01]  /*6060*/  @!UPT UIADD3 URZ, UPT, UPT, URZ, URZ, URZ ;  /* 0x000000fffffff290 */ /* 0x000fe2000fffe0ff */
[----:B------:R-:W-:Y:S11]  /*6070*/  BRA.U !UP1, `(.L_x_105) ;  /* 0x00000001093c7547 */ /* 0x000ff6000b800000 */
[----:B------:R-:W-:Y:S01]  /*6080*/  UISETP.NE.U32.AND UP0, UPT, UR56, URZ, UPT ;  /* 0x000000ff3800728c */ /* 0x000fe2000bf05070 */
[----:B-1----:R-:W-:Y:S01]  /*6090*/  HFMA2 R0, -RZ, RZ, 0, 5.9604644775390625e-08 ;  /* 0x00000001ff007431 */ /* 0x002fe200000001ff */
[----:B------:R-:W1:Y:S01]  /*60a0*/  LDCU.64 UR8, c[0x0][0x358] ;  /* 0x00006b00ff0877ac */ /* 0x000e620008000a00 */
[----:B------:R-:W-:Y:S01]  /*60b0*/  IMAD.MOV.U32 R74, RZ, RZ, 0x1 ;  /* 0x00000001ff4a7424 */ /* 0x000fe200078e00ff */
[----:B------:R-:W-:Y:S06]  /*60c0*/  UISETP.NE.AND.EX UP0, UPT, UR57, URZ, UPT, UP0 ;  /* 0x000000ff3900728c */ /* 0x000fec000bf05300 */
[----:B------:R-:W-:Y:S05]  /*60d0*/  PLOP3.LUT P3, PT, PT, PT, UP0, 0x80, 0x8 ;  /* 0x000000000008781c */ /* 0x000fea0003f6f008 */
[----:B------:R-:W2:Y:S01]  /*60e0*/  @UP0 LDCU.64 UR4, c[0x0][0x888] ;  /* 0x00011100ff0407ac */ /* 0x000ea20008000a00 */
[----:B------:R-:W-:Y:S07]  /*60f0*/  @UP0 UIMAD UR6, UR36, UR60, URZ ;  /* 0x0000003c240602a4 */ /* 0x000fee000f8e02ff */
[----:B------:R-:W-:Y:S01]  /*6100*/  @!P3 PRMT R74, R0, 0x7610, R74 ;  /* 0x00007610004ab816 */ /* 0x000fe2000000004a */
[----:B--2---:R-:W-:Y:S06]  /*6110*/  @UP0 UIMAD.WIDE UR4, UR6, 0x4, UR4 ;  /* 0x00000004060408a5 */ /* 0x004fec000f8e0204 */
[----:B-----5:R-:W-:Y:S01]  /*6120*/  IMAD.U32 R40, RZ, RZ, UR4 ;  /* 0x00000004ff287e24 */ /* 0x020fe2000f8e00ff */
[----:B------:R-:W-:Y:S04]  /*6130*/  MOV R41, UR5 ;  /* 0x0000000500297c02 */ /* 0x000fe80008000f00 */
[----:B------:R-:W2:Y:S01]  /*6140*/  @!UP0 LDCU UR4, c[0x0][0x880] ;  /* 0x00011000ff0487ac */ /* 0x000ea20008000800 */
[----:B-1----:R3:W5:Y:S02]  /*6150*/  @P3 LDG.E R40, desc[UR8][R40.64] ;  /* 0x0000000828283981 */ /* 0x002764000c1e1900 */
[----:B--23--:R-:W-:Y:S02]  /*6160*/  @!P3 IMAD.U32 R40, RZ, RZ, UR4 ;  /* 0x00000004ff28be24 */ /* 0x00cfe4000f8e00ff */
.L_x_105:
[----:B------:R-:W-:Y:S05]  /*6170*/  @!P4 BRA `(.L_x_106) ;  /* 0x000000000024c947 */ /* 0x000fea0003800000 */
[----:B------:R-:W-:Y:S01]  /*6180*/  ISETP.NE.U32.AND P3, PT, R70, RZ, PT ;  /* 0x000000ff4600720c */ /* 0x000fe20003f65070 */
[----:B------:R-:W2:Y:S03]  /*6190*/  LDCU.64 UR4, c[0x0][0x358] ;  /* 0x00006b00ff0477ac */ /* 0x000ea60008000a00 */
[----:B------:R-:W-:Y:S11]  /*61a0*/  ISETP.NE.AND.EX P3, PT, R71, RZ, PT, P3 ;  /* 0x000000ff4700720c */ /* 0x000ff60003f65330 */
[----:B------:R-:W-:Y:S02]  /*61b0*/  @!UPT UIADD3 URZ, UPT, UPT, URZ, URZ, URZ ;  /* 0x000000fffffff290 */ /* 0x000fe4000fffe0ff */
[----:B------:R-:W3:Y:S01]  /*61c0*/  @P3 LDC.64 R2, c[0x0][0x8a8] ;  /* 0x00022a00ff023b82 */ /* 0x000ee20000000a00 */
[----:B-1----:R-:W-:Y:S04]  /*61d0*/  @P3 IMAD R0, R72, UR36, RZ ;  /* 0x0000002448003c24 */ /* 0x002fe8000f8e02ff */
[----:B---3--:R-:W-:Y:S05]  /*61e0*/  @P3 IMAD.WIDE R2, R0, 0x4, R2 ;  /* 0x0000000400023825 */ /* 0x008fea00078e0202 */
[----:B--2--5:R2:W5:Y:S02]  /*61f0*/  @P3 LDG.E R38, desc[UR4][R2.64] ;  /* 0x0000000402263981 */ /* 0x024564000c1e1900 */
[----:B--2---:R-:W3:Y:S02]  /*6200*/  @!P3 LDC R38, c[0x0][0x8a0] ;  /* 0x00022800ff26bb82 */ /* 0x004ee40000000800 */
.L_x_106:
[----:B-----5:R-:W-:Y:S01]  /*6210*/  ISETP.NE.AND P4, PT, R40, RZ, PT ;  /* 0x000000ff2800720c */ /* 0x020fe20003f85270 */
[----:B------:R-:W-:Y:S01]  /*6220*/  BSSY B1, `(.L_x_107) ;  /* 0x0000042000017945 */ /* 0x000fe20003800000 */
[----:B------:R-:W-:Y:S01]  /*6230*/  SEL R6, RZ, 0xffffffff, P2 ;  /* 0xffffffffff067807 */ /* 0x000fe20001000000 */
[----:B------:R-:W-:Y:S01]  /*6240*/  IMAD.MOV.U32 R56, RZ, RZ, 0x1 ;  /* 0x00000001ff387424 */ /* 0x000fe200078e00ff */
[----:B------:R-:W-:Y:S02]  /*6250*/  LOP3.LUT P3, RZ, R74, 0xff, RZ, 0xc0, !PT ;  /* 0x000000ff4aff7812 */ /* 0x000fe4000786c0ff */
[----:B------:R-:W-:Y:S02]  /*6260*/  CS2R R46, SRZ ;  /* 0x00000000002e7805 */ /* 0x000fe4000001ff00 */
[----:B-1----:R-:W-:Y:S02]  /*6270*/  @P1 SEL R0, RZ, 0xffffffff, P4 ;  /* 0xffffffffff001807 */ /* 0x002fe40002000000 */
[----:B------:R-:W-:Y:S02]  /*6280*/  CS2R R44, SRZ ;  /* 0x00000000002c7805 */ /* 0x000fe4000001ff00 */
[----:B------:R-:W-:Y:S02]  /*6290*/  LEA R3, R81, UR44, 0x3 ;  /* 0x0000002c51037c11 */ /* 0x000fe4000f8e18ff */
[----:B------:R-:W-:Y:S02]  /*62a0*/  CS2R R50, SRZ ;  /* 0x0000000000327805 */ /* 0x000fe4000001ff00 */
[----:B------:R-:W-:Y:S02]  /*62b0*/  @P0 SEL R0, R6, R0, !P3 ;  /* 0x0000000006000207 */ /* 0x000fe40005800000 */
[----:B------:R-:W-:Y:S02]  /*62c0*/  CS2R R48, SRZ ;  /* 0x0000000000307805 */ /* 0x000fe4000001ff00 */
[----:B------:R-:W-:Y:S02]  /*62d0*/  LEA R43, R36, UR44, 0x3 ;  /* 0x0000002c242b7c11 */ /* 0x000fe4000f8e18ff */
[----:B------:R-:W-:Y:S02]  /*62e0*/  @P1 LOP3.LUT R0, R0, 0x1, RZ, 0xc0, !PT ;  /* 0x0000000100001812 */ /* 0x000fe400078ec0ff */
[----:B------:R-:W-:Y:S02]  /*62f0*/  SHF.L.U32 R4, R83, 0x1f, RZ ;  /* 0x0000001f53047819 */ /* 0x000fe400000006ff */
[----:B------:R-:W-:Y:S02]  /*6300*/  ISETP.NE.U32.OR P6, PT, R0, 0x1, !P1 ;  /* 0x000000010000780c */ /* 0x000fe40004fc5470 */
[----:B------:R-:W-:Y:S02]  /*6310*/  PLOP3.LUT P2, PT, PT, PT, UP1, 0x80, 0x8 ;  /* 0x000000000008781c */ /* 0x000fe40003f4f018 */
[----:B------:R-:W-:Y:S02]  /*6320*/  LEA.HI R39, R36, R36, RZ, 0x1 ;  /* 0x0000002424277211 */ /* 0x000fe400078f08ff */
[----:B------:R-:W-:Y:S02]  /*6330*/  SEL R5, RZ, 0xffffffff, P4 ;  /* 0xffffffffff057807 */ /* 0x000fe40002000000 */
[----:B------:R-:W-:Y:S05]  /*6340*/  P2R R2, PR, RZ, 0x40 ;  /* 0x00000040ff027803 */ /* 0x000fea0000000000 */
[----:B------:R-:W-:Y:S02]  /*6350*/  @P6 SHF.L.U32 R0, R80, 0x1f, RZ ;  /* 0x0000001f50006819 */ /* 0x000fe400000006ff */
[----:B------:R-:W-:Y:S02]  /*6360*/  @P2 SEL R5, R6, R5, !P3 ;  /* 0x0000000506052207 */ /* 0x000fe40005800000 */
[----:B------:R1:W2:Y:S02]  /*6370*/  @P6 SYNCS.PHASECHK.TRANS64.TRYWAIT P1, [R3+URZ+0x110], R0 ;  /* 0x00011000030065a7 */ /* 0x0002a400080211ff */
[----:B------:R-:W-:Y:S04]  /*6380*/  LOP3.LUT R5, R5, 0x1, RZ, 0xc0, !PT ;  /* 0x0000000105057812 */ /* 0x000fe800078ec0ff */
[----:B------:R-:W-:Y:S04]  /*6390*/  ISETP.NE.U32.AND P5, PT, R5, 0x1, PT ;  /* 0x000000010500780c */ /* 0x000fe80003fa5070 */
[----:B------:R-:W-:Y:S01]  /*63a0*/  P2R R57, PR, RZ, 0x20 ;  /* 0x00000020ff397803 */ /* 0x000fe20000000000 */
[----:B------:R4:W3:Y:S01]  /*63b0*/  SYNCS.PHASECHK.TRANS64.TRYWAIT P0, [R43+URZ+0x160], R4 ;  /* 0x000160042b0075a7 */ /* 0x0008e200080011ff */
[C---:B-1----:R-:W-:Y:S01]  /*63c0*/  IMAD.SHL.U32 R0, R39.reuse, 0x40, RZ ;  /* 0x0000004027007824 */ /* 0x042fe200078e00ff */
[----:B------:R-:W-:Y:S04]  /*63d0*/  LOP3.LUT R39, R39, 0xffe, RZ, 0xc0, !PT ;  /* 0x00000ffe27277812 */ /* 0x000fe800078ec0ff */
[----:B------:R-:W-:Y:S01]  /*63e0*/  LOP3.LUT R0, R0, 0xffffff80, RZ, 0xc0, !PT ;  /* 0xffffff8000007812 */ /* 0x000fe200078ec0ff */
[----:B------:R-:W-:Y:S04]  /*63f0*/  IMAD.IADD R39, R36, 0x1, -R39 ;  /* 0x0000000124277824 */ /* 0x000fe800078e0a27 */
[----:B------:R-:W-:Y:S04]  /*6400*/  IMAD.IADD R0, R37, 0x1, R0 ;  /* 0x0000000125007824 */ /* 0x000fe800078e0200 */
[----:B------:R-:W-:Y:S01]  /*6410*/  IMAD R39, R39, 0x100000, R0 ;  /* 0x0010000027277824 */ /* 0x000fe200078e0200 */
[----:B--2---:R-:W-:Y:S01]  /*6420*/  @P6 SEL R56, RZ, 0x1, !P1 ;  /* 0x00000001ff386807 */ /* 0x004fe20004800000 */
[----:B----4-:R-:W-:Y:S06]  /*6430*/  @!P6 BRA `(.L_x_108) ;  /* 0x000000000080e947 */ /* 0x010fec0003800000 */
[----:B------:R-:W-:Y:S01]  /*6440*/  @P5 IMAD R6, R81, 0x1000, R69 ;  /* 0x0000100051065824 */ /* 0x000fe200078e0245 */
[----:B------:R-:W-:Y:S01]  /*6450*/  ISETP.NE.AND P1, PT, R56, RZ, PT ;  /* 0x000000ff3800720c */ /* 0x000fe20003f25270 */
[----:B------:R-:W-:Y:S01]  /*6460*/  BSSY B0, `(.L_x_109) ;  /* 0x000000b000007945 */ /* 0x000fe20003800000 */
[----:B------:R-:W-:Y:S01]  /*6470*/  CS2R R50, SRZ ;  /* 0x0000000000327805 */ /* 0x000fe2000001ff00 */
[----:B------:R-:W-:Y:S01]  /*6480*/  @P5 VIADD R5, R6, UR44 ;  /* 0x0000002c06055c36 */ /* 0x000fe20008000000 */
[----:B------:R-:W-:Y:S02]  /*6490*/  CS2R R48, SRZ ;  /* 0x0000000000307805 */ /* 0x000fe4000001ff00 */
[----:B------:R-:W-:Y:S02]  /*64a0*/  CS2R R46, SRZ ;  /* 0x00000000002e7805 */ /* 0x000fe4000001ff00 */
[----:B------:R-:W-:Y:S01]  /*64b0*/  CS2R R44, SRZ ;  /* 0x00000000002c7805 */ /* 0x000fe2000001ff00 */
[----:B------:R-:W-:Y:S04]  /*64c0*/  @P5 IMAD R5, R84, -0x10, R5 ;  /* 0xfffffff054055824 */ /* 0x000fe800078e0205 */
[----:B------:R-:W-:Y:S05]  /*64d0*/  @P1 BRA `(.L_x_110) ;  /* 0x00000000000c1947 */ /* 0x000fea0003800000 */
[----:B------:R-:W-:Y:S04]  /*64e0*/  SHF.L.U32 R0, R80, 0x1f, RZ ;  /* 0x0000001f50007819 */ /* 0x000fe800000006ff */
[----:B------:R-:W1:Y:S02]  /*64f0*/  SYNCS.PHASECHK.TRANS64.TRYWAIT P1, [R3+URZ+0x110], R0 ;  /* 0x00011000030075a7 */ /* 0x000e6400080211ff */
[----:B-1----:R-:W-:Y:S05]  /*6500*/  @!P1 BRA `(.L_x_111) ;  /* 0x0000002800509947 */ /* 0x002fea0003800000 */
.L_x_110:
[----:B------:R-:W-:Y:S05]  /*6510*/  BSYNC B0 ;  /* 0x0000000000007941 */ /* 0x000fea0003800000 */
.L_x_109:
[----:B------:R-:W-:Y:S01]  /*6520*/  ISETP.NE.AND P1, PT, R57, RZ, PT ;  /* 0x000000ff3900720c */ /* 0x000fe20003f25270 */
[----:B-1----:R-:W-:Y:S02]  /*6530*/  VIADD R3, R3, 0x120 ;  /* 0x0000012003037836 */ /* 0x002fe40000000000 */
[----:B------:R-:W-:Y:S02]  /*6540*/  IMAD.U32 R0, RZ, RZ, UR45 ;  /* 0x0000002dff007e24 */ /* 0x000fe4000f8e00ff */
[----:B------:R-:W-:Y:S03]  /*6550*/  VIADD R81, R81, 0x1 ;  /* 0x0000000151517836 */ /* 0x000fe60000000000 */
[----:B------:R-:W-:Y:S05]  /*6560*/  PRMT R0, R0, 0x654, R3 ;  /* 0x0000065400007816 */ /* 0x000fea0000000003 */
[----:B------:R1:W2:Y:S04]  /*6570*/  @P1 LDS.128 R48, [R6+UR44+0x200] ;  /* 0x0002002c06301984 */ /* 0x0002a80008000c00 */
[----:B------:R1:W4:Y:S01]  /*6580*/  @P1 LDS.128 R44, [R5+0x210] ;  /* 0x00021000052c1984 */ /* 0x0003220000000c00 */
[C---:B------:R-:W-:Y:S01]  /*6590*/  ISETP.NE.AND P1, PT, R81.reuse, 0x2, PT ;  /* 0x000000025100780c */ /* 0x040fe20003f25270 */
[----:B------:R-:W-:Y:S01]  /*65a0*/  @!PT LDS RZ, [RZ] ;  /* 0x00000000fffff984 */ /* 0x000fe20000000800 */
[----:B------:R-:W-:Y:S01]  /*65b0*/  @!PT LDS RZ, [RZ] ;  /* 0x00000000fffff984 */ /* 0x000fe20000000800 */
[----:B------:R-:W-:Y:S01]  /*65c0*/  @!PT LDS RZ, [RZ] ;  /* 0x00000000fffff984 */ /* 0x000fe20000000800 */
[----:B------:R-:W-:Y:S01]  /*65d0*/  @!PT LDS RZ, [RZ] ;  /* 0x00000000fffff984 */ /* 0x000fe20000000800 */
[----:B------:R5:W-:Y:S06]  /*65e0*/  MEMBAR.ALL.CTA ;  /* 0x0000000000007992 */ /* 0x000bec0000008000 */
[----:B-----5:R-:W5:Y:S01]  /*65f0*/  FENCE.VIEW.ASYNC.S ;  /* 0x00000000000073c6 */ /* 0x020f620000000000 */
[----:B------:R-:W-:Y:S01]  /*6600*/  SEL R81, R81, RZ, P1 ;  /* 0x000000ff51517207 */ /* 0x000fe20000800000 */
[----:B-----5:R5:W-:Y:S02]  /*6610*/  SYNCS.ARRIVE.TRANS64.RED.A1T0 RZ, [R0+URZ], RZ ;  /* 0x000000ff00ff79a7 */ /* 0x020be400081004ff */
[----:B-----5:R-:W-:Y:S04]  /*6620*/  SEL R0, RZ, 0x1, P1 ;  /* 0x00000001ff007807 */ /* 0x020fe80000800000 */
[----:B-12---:R-:W-:Y:S02]  /*6630*/  LOP3.LUT R80, R80, R0, RZ, 0x3c, !PT ;  /* 0x0000000050507212 */ /* 0x006fe400078e3cff */
.L_x_108:
[----:B------:R-:W-:Y:S05]  /*6640*/  BSYNC B1 ;  /* 0x0000000000017941 */ /* 0x000fea0003800000 */
.L_x_107:
[----:B------:R-:W-:Y:S04]  /*6650*/  SHF.R.U32.HI R0, RZ, 0x15, R39 ;  /* 0x00000015ff007819 */ /* 0x000fe80000011627 */
[----:B------:R-:W-:Y:S01]  /*6660*/  LOP3.LUT P1, RZ, R0, 0x3, R75, 0x48, !PT ;  /* 0x0000000300ff7812 */ /* 0x000fe2000782484b */
[----:B------:R-:W-:Y:S01]  /*6670*/  @!UPT UIADD3 URZ, UPT, UPT, URZ, URZ, URZ ;  /* 0x000000fffffff290 */ /* 0x000fe2000fffe0ff */
[----:B---3--:R-:W-:Y:S11]  /*6680*/  @P0 BRA `(.L_x_112) ;  /* 0x0000000000080947 */ /* 0x008ff60003800000 */
[----:B------:R-:W1:Y:S02]  /*6690*/  SYNCS.PHASECHK.TRANS64.TRYWAIT P0, [R43+URZ+0x160], R4 ;  /* 0x000160042b0075a7 */ /* 0x000e6400080011ff */
[----:B-1----:R-:W-:Y:S05]  /*66a0*/  @!P0 BRA `(.L_x_113) ;  /* 0x0000002400fc8947 */ /* 0x002fea0003800000 */
.L_x_112:
        /* <DEDUP_REMOVED lines=8> */
[----:B------:R-:W5:Y:S01]  /*6730*/  LDCU.64 UR4, c[0x4][0x10] ;  /* 0x01000200ff0477ac */ /* 0x000f620008000a00 */
[----:B--2---:R-:W-:Y:S01]  /*6740*/  MOV R5, UR9 ;  /* 0x0000000900057c02 */ /* 0x004fe20008000f00 */
[----:B-1----:R-:W-:Y:S01]  /*6750*/  IMAD.U32 R4, RZ, RZ, UR8 ;  /* 0x00000008ff047e24 */ /* 0x002fe2000f8e00ff */
[----:B---3--:R-:W-:Y:S01]  /*6760*/  MOV R7, UR7 ;  /* 0x0000000700077c02 */ /* 0x008fe20008000f00 */
[----:B------:R-:W-:Y:S01]  /*6770*/  IMAD.U32 R6, RZ, RZ, UR6 ;  /* 0x00000006ff067e24 */ /* 0x000fe2000f8e00ff */
[----:B-----5:R-:W-:Y:S01]  /*6780*/  MOV R11, UR5 ;  /* 0x00000005000b7c02 */ /* 0x020fe20008000f00 */
[----:B------:R-:W-:Y:S02]  /*6790*/  IMAD.U32 R10, RZ, RZ, UR4 ;  /* 0x00000004ff0a7e24 */ /* 0x000fe4000f8e00ff */
[----:B------:R-:W-:Y:S07]  /*67a0*/  LEPC R20, `(.L_x_114) ;  /* 0x000000001014794e */ /* 0x000fee0000000000 */
[----:B----4-:R-:W-:Y:S05]  /*67b0*/  CALL.ABS.NOINC R14 ;  /* 0x000000000e007343 */ /* 0x010fea0003c00000 */
.L_x_114:
[----:B------:R-:W-:Y:S05]  /*67c0*/  WARPSYNC.ALL ;  /* 0x0000000000007948 */ /* 0x000fea0003800000 */
[----:B------:R-:W-:Y:S01]  /*67d0*/  R2UR UR4, R39 ;  /* 0x00000000270472ca */ /* 0x000fe200000e0000 */
[----:B------:R-:W-:Y:S01]  /*67e0*/  BSSY.RECONVERGENT B0, `(.L_x_115) ;  /* 0x00000a0000007945 */ /* 0x000fe20003800200 */
[----:B------:R-:W-:Y:S02]  /*67f0*/  ISETP.NE.AND P6, PT, R2, RZ, PT ;  /* 0x000000ff0200720c */ /* 0x000fe40003fc5270 */
[C---:B------:R-:W-:Y:S02]  /*6800*/  SHF.L.U32 R2, R48.reuse, 0x10, RZ ;  /* 0x0000001030027819 */ /* 0x040fe400000006ff */
[C---:B------:R-:W-:Y:S02]  /*6810*/  PRMT R3, R48.reuse, 0x8880, RZ ;  /* 0x0000888030037816 */ /* 0x040fe400000000ff */
[----:B------:R-:W-:Y:S02]  /*6820*/  SHF.L.U32 R41, R48, 0x8, RZ ;  /* 0x0000000830297819 */ /* 0x000fe400000006ff */
[----:B------:R-:W-:Y:S02]  /*6830*/  SHF.L.U32 R42, R49, 0x10, RZ ;  /* 0x00000010312a7819 */ /* 0x000fe400000006ff */
[----:B------:R-:W-:Y:S01]  /*6840*/  ISETP.NE.AND P0, PT, R86, RZ, PT ;  /* 0x000000ff5600720c */ /* 0x000fe20003f05270 */
[----:B-1----:R-:W-:Y:S01]  /*6850*/  LDTM.16dp32bit_t0_t15.x32 R4, tmem[UR4] ;  /* 0x00000004000479ee */ /* 0x002fe20008a80000 */
[----:B------:R-:W1:Y:S01]  /*6860*/  LDTM.16dp32bit_t16_t31.x32 R4, tmem[UR4+0x20] ;  /* 0x00002004000479ee */ /* 0x000e620008aa0000 */
[----:B------:R-:W-:Y:S01]  /*6870*/  SHF.R.S32.HI R42, RZ, 0x18, R42 ;  /* 0x00000018ff2a7819 */ /* 0x000fe2000001142a */
[C---:B-1----:R-:W-:Y:S01]  /*6880*/  IMAD R0, R38.reuse, R4, RZ ;  /* 0x0000000426007224 */ /* 0x042fe200078e02ff */
[----:B------:R-:W-:Y:S01]  /*6890*/  SHF.R.S32.HI R4, RZ, 0x18, R2 ;  /* 0x00000018ff047819 */ /* 0x000fe20000011402 */
[C---:B------:R-:W-:Y:S01]  /*68a0*/  IMAD R2, R38.reuse, R5, RZ ;  /* 0x0000000526027224 */ /* 0x040fe200078e02ff */
[----:B------:R-:W-:Y:S01]  /*68b0*/  SHF.R.S32.HI R5, RZ, 0x18, R41 ;  /* 0x00000018ff057819 */ /* 0x000fe20000011429 */
[----:B------:R-:W-:Y:S01]  /*68c0*/  IMAD R0, R3, R40, R0 ;  /* 0x0000002803007224 */ /* 0x000fe200078e0200 */
[----:B------:R-:W-:Y:S01]  /*68d0*/  PRMT R41, R49, 0x8880, RZ ;  /* 0x0000888031297816 */ /* 0x000fe200000000ff */
[----:B------:R-:W-:Y:S02]  /*68e0*/  IMAD R3, R38, R6, RZ ;  /* 0x0000000626037224 */ /* 0x000fe400078e02ff */
[-C--:B------:R-:W-:Y:S01]  /*68f0*/  IMAD R2, R4, R40.reuse, R2 ;  /* 0x0000002804027224 */ /* 0x080fe200078e0202 */
[----:B------:R-:W-:Y:S01]  /*6900*/  SHF.R.S32.HI R4, RZ, 0x18, R48 ;  /* 0x00000018ff047819 */ /* 0x000fe20000011430 */
[----:B------:R-:W-:Y:S02]  /*6910*/  IMAD R7, R38, R7, RZ ;  /* 0x0000000726077224 */ /* 0x000fe400078e02ff */
[-C--:B------:R-:W-:Y:S02]  /*6920*/  IMAD R3, R5, R40.reuse, R3 ;  /* 0x0000002805037224 */ /* 0x080fe400078e0203 */
[----:B------:R-:W-:Y:S02]  /*6930*/  IMAD R7, R4, R40, R7 ;  /* 0x0000002804077224 */ /* 0x000fe400078e0207 */
[C---:B------:R-:W-:Y:S02]  /*6940*/  IMAD R6, R38.reuse, R11, RZ ;  /* 0x0000000b26067224 */ /* 0x040fe400078e02ff */
[C---:B------:R-:W-:Y:S01]  /*6950*/  IMAD R11, R38.reuse, R16, RZ ;  /* 0x00000010260b7224 */ /* 0x040fe200078e02ff */
[----:B------:R-:W-:Y:S01]  /*6960*/  I2IP.S8.S32.SAT R52, R7, R3, RZ ;  /* 0x0000000307347239 */ /* 0x000fe200000014ff */
[C---:B------:R-:W-:Y:S02]  /*6970*/  IMAD R16, R38.reuse, R21, RZ ;  /* 0x0000001526107224 */ /* 0x040fe400078e02ff */
[----:B------:R-:W-:Y:S01]  /*6980*/  IMAD R21, R38, R26, RZ ;  /* 0x0000001a26157224 */ /* 0x000fe200078e02ff */
[----:B------:R-:W-:Y:S01]  /*6990*/  I2IP.S8.S32.SAT R52, R2, R0, R52 ;  /* 0x0000000002347239 */ /* 0x000fe20000001434 */
[C---:B------:R-:W-:Y:S01]  /*69a0*/  IMAD R26, R38.reuse, R31, RZ ;  /* 0x0000001f261a7224 */ /* 0x040fe200078e02ff */
[----:B------:R-:W-:Y:S01]  /*69b0*/  SHF.R.S32.HI R2, RZ, 0x18, R49 ;  /* 0x00000018ff027819 */ /* 0x000fe20000011431 */
[C---:B------:R-:W-:Y:S02]  /*69c0*/  IMAD R3, R38.reuse, R8, RZ ;  /* 0x0000000826037224 */ /* 0x040fe400078e02ff */
[----:B------:R-:W-:Y:S02]  /*69d0*/  IMAD.SHL.U32 R31, R49, 0x100, RZ ;  /* 0x00000100311f7824 */ /* 0x000fe400078e00ff */
[C---:B------:R-:W-:Y:S02]  /*69e0*/  IMAD R8, R38.reuse, R13, RZ ;  /* 0x0000000d26087224 */ /* 0x040fe400078e02ff */
[C---:B------:R-:W-:Y:S01]  /*69f0*/  IMAD R13, R38.reuse, R18, RZ ;  /* 0x00000012260d7224 */ /* 0x040fe200078e02ff */
[----:B------:R-:W-:Y:S01]  /*6a00*/  SHF.R.S32.HI R0, RZ, 0x18, R31 ;  /* 0x00000018ff007819 */ /* 0x000fe2000001141f */
[----:B------:R-:W-:Y:S01]  /*6a10*/  IMAD R18, R38, R23, RZ ;  /* 0x0000001726127224 */ /* 0x000fe200078e02ff */
[----:B------:R-:W-:Y:S01]  /*6a20*/  SHF.L.U32 R31, R50, 0x10, RZ ;  /* 0x00000010321f7819 */ /* 0x000fe200000006ff */
[C---:B------:R-:W-:Y:S02]  /*6a30*/  IMAD R4, R38.reuse, R9, RZ ;  /* 0x0000000926047224 */ /* 0x040fe400078e02ff */
[C---:B------:R-:W-:Y:S01]  /*6a40*/  IMAD R23, R38.reuse, R28, RZ ;  /* 0x0000001c26177224 */ /* 0x040fe200078e02ff */
[----:B------:R-:W-:Y:S01]  /*6a50*/  SHF.R.S32.HI R31, RZ, 0x18, R31 ;  /* 0x00000018ff1f7819 */ /* 0x000fe2000001141f */
[C---:B------:R-:W-:Y:S02]  /*6a60*/  IMAD R7, R38.reuse, R12, RZ ;  /* 0x0000000c26077224 */ /* 0x040fe400078e02ff */
[----:B------:R-:W-:Y:S01]  /*6a70*/  IMAD R28, R38, R33, RZ ;  /* 0x00000021261c7224 */ /* 0x000fe200078e02ff */
[----:B------:R-:W-:Y:S01]  /*6a80*/  PRMT R33, R50, 0x8880, RZ ;  /* 0x0000888032217816 */ /* 0x000fe200000000ff */
[----:B------:R-:W-:Y:S02]  /*6a90*/  IMAD R3, R41, R40, R3 ;  /* 0x0000002829037224 */ /* 0x000fe400078e0203 */
[C---:B------:R-:W-:Y:S02]  /*6aa0*/  IMAD R12, R38.reuse, R17, RZ ;  /* 0x00000011260c7224 */ /* 0x040fe400078e02ff */
[C---:B------:R-:W-:Y:S02]  /*6ab0*/  IMAD R5, R38.reuse, R10, RZ ;  /* 0x0000000a26057224 */ /* 0x040fe400078e02ff */
[----:B------:R-:W-:Y:S02]  /*6ac0*/  IMAD R17, R38, R22, RZ ;  /* 0x0000001626117224 */ /* 0x000fe400078e02ff */
[----:B------:R-:W-:Y:S02]  /*6ad0*/  IMAD R4, R42, R40, R4 ;  /* 0x000000282a047224 */ /* 0x000fe400078e0204 */
[C---:B------:R-:W-:Y:S02]  /*6ae0*/  IMAD R22, R38.reuse, R27, RZ ;  /* 0x0000001b26167224 */ /* 0x040fe400078e02ff */
[----:B------:R-:W-:Y:S01]  /*6af0*/  IMAD R27, R38, R32, RZ ;  /* 0x00000020261b7224 */ /* 0x000fe200078e02ff */
[----:B------:R-:W-:Y:S01]  /*6b00*/  SHF.L.U32 R32, R50, 0x8, RZ ;  /* 0x0000000832207819 */ /* 0x000fe200000006ff */
[-C--:B------:R-:W-:Y:S02]  /*6b10*/  IMAD R5, R0, R40.reuse, R5 ;  /* 0x0000002800057224 */ /* 0x080fe400078e0205 */
[----:B------:R-:W-:Y:S01]  /*6b20*/  IMAD.MOV.U32 R0, RZ, RZ, R33 ;  /* 0x000000ffff007224 */ /* 0x000fe200078e0021 */
[----:B------:R-:W-:Y:S01]  /*6b30*/  SHF.R.S32.HI R32, RZ, 0x18, R32 ;  /* 0x00000018ff207819 */ /* 0x000fe20000011420 */
[-C--:B------:R-:W-:Y:S01]  /*6b40*/  IMAD R6, R2, R40.reuse, R6 ;  /* 0x0000002802067224 */ /* 0x080fe200078e0206 */
[----:B------:R-:W-:Y:S01]  /*6b50*/  SHF.R.S32.HI R2, RZ, 0x18, R50 ;  /* 0x00000018ff027819 */ /* 0x000fe20000011432 */
[----:B------:R-:W-:Y:S01]  /*6b60*/  IMAD R7, R0, R40, R7 ;  /* 0x0000002800077224 */ /* 0x000fe200078e0207 */
[----:B------:R-:W-:Y:S01]  /*6b70*/  PRMT R0, R51, 0x8880, RZ ;  /* 0x0000888033007816 */ /* 0x000fe200000000ff */
[----:B------:R-:W-:Y:S01]  /*6b80*/  IMAD R9, R38, R14, RZ ;  /* 0x0000000e26097224 */ /* 0x000fe200078e02ff */
[----:B------:R-:W-:Y:S01]  /*6b90*/  I2IP.S8.S32.SAT R6, R6, R5, RZ ;  /* 0x0000000506067239 */ /* 0x000fe200000014ff */
[-C--:B------:R-:W-:Y:S01]  /*6ba0*/  IMAD R8, R31, R40.reuse, R8 ;  /* 0x000000281f087224 */ /* 0x080fe200078e0208 */
[C---:B------:R-:W-:Y:S01]  /*6bb0*/  SHF.L.U32 R31, R51.reuse, 0x8, RZ ;  /* 0x00000008331f7819 */ /* 0x040fe200000006ff */
[----:B------:R-:W-:Y:S01]  /*6bc0*/  IMAD R10, R38, R15, RZ ;  /* 0x0000000f260a7224 */ /* 0x000fe200078e02ff */
[----:B------:R-:W-:Y:S01]  /*6bd0*/  I2IP.S8.S32.SAT R53, R4, R3, R6 ;  /* 0x0000000304357239 */ /* 0x000fe20000001406 */
[-C--:B------:R-:W-:Y:S01]  /*6be0*/  IMAD R9, R32, R40.reuse, R9 ;  /* 0x0000002820097224 */ /* 0x080fe200078e0209 */
[----:B------:R-:W-:Y:S01]  /*6bf0*/  SHF.R.S32.HI R5, RZ, 0x18, R31 ;  /* 0x00000018ff057819 */ /* 0x000fe2000001141f */
[-C--:B------:R-:W-:Y:S01]  /*6c00*/  IMAD R10, R2, R40.reuse, R10 ;  /* 0x00000028020a7224 */ /* 0x080fe200078e020a */
[----:B------:R-:W-:Y:S01]  /*6c10*/  SHF.L.U32 R2, R51, 0x10, RZ ;  /* 0x0000001033027819 */ /* 0x000fe200000006ff */
[----:B------:R-:W-:Y:S01]  /*6c20*/  IMAD R11, R0, R40, R11 ;  /* 0x00000028000b7224 */ /* 0x000fe200078e020b */
[----:B------:R-:W-:Y:S01]  /*6c30*/  SHF.R.S32.HI R0, RZ, 0x18, R51 ;  /* 0x00000018ff007819 */ /* 0x000fe20000011433 */
[C---:B------:R-:W-:Y:S01]  /*6c40*/  IMAD R15, R38.reuse, R20, RZ ;  /* 0x00000014260f7224 */ /* 0x040fe200078e02ff */
[----:B------:R-:W-:Y:S01]  /*6c50*/  SHF.R.S32.HI R2, RZ, 0x18, R2 ;  /* 0x00000018ff027819 */ /* 0x000fe20000011402 */
[C---:B------:R-:W-:Y:S01]  /*6c60*/  IMAD R14, R38.reuse, R19, RZ ;  /* 0x00000013260e7224 */ /* 0x040fe200078e02ff */
[C---:B----4-:R-:W-:Y:S01]  /*6c70*/  SHF.L.U32 R4, R45.reuse, 0x10, RZ ;  /* 0x000000102d047819 */ /* 0x050fe200000006ff */
[----:B------:R-:W-:Y:S01]  /*6c80*/  IMAD R19, R38, R24, RZ ;  /* 0x0000001826137224 */ /* 0x000fe200078e02ff */
[----:B------:R-:W-:Y:S01]  /*6c90*/  PRMT R3, R45, 0x8880, RZ ;  /* 0x000088802d037816 */ /* 0x000fe200000000ff */
[-C--:B------:R-:W-:Y:S01]  /*6ca0*/  IMAD R12, R2, R40.reuse, R12 ;  /* 0x00000028020c7224 */ /* 0x080fe200078e020c */
[----:B------:R-:W-:Y:S01]  /*6cb0*/  PRMT R2, R44, 0x8880, RZ ;  /* 0x000088802c027816 */ /* 0x000fe200000000ff */
[-C--:B------:R-:W-:Y:S01]  /*6cc0*/  IMAD R13, R5, R40.reuse, R13 ;  /* 0x00000028050d7224 */ /* 0x080fe200078e020d */
[----:B------:R-:W-:Y:S01]  /*6cd0*/  SHF.R.S32.HI R4, RZ, 0x18, R4 ;  /* 0x00000018ff047819 */ /* 0x000fe20000011404 */
[----:B------:R-:W-:Y:S01]  /*6ce0*/  IMAD R14, R0, R40, R14 ;  /* 0x00000028000e7224 */ /* 0x000fe200078e020e */
[----:B------:R-:W-:Y:S01]  /*6cf0*/  MOV R0, R2 ;  /* 0x0000000200007202 */ /* 0x000fe20000000f00 */
[----:B------:R-:W-:Y:S01]  /*6d00*/  IMAD.U32 R5, R44, 0x10000, RZ ;  /* 0x000100002c057824 */ /* 0x000fe200078e00ff */
[----:B------:R-:W-:Y:S01]  /*6d10*/  I2IP.S8.S32.SAT R9, R10, R9, RZ ;  /* 0x000000090a097239 */ /* 0x000fe200000014ff */
[----:B------:R-:W-:Y:S01]  /*6d20*/  IMAD R20, R38, R25, RZ ;  /* 0x0000001926147224 */ /* 0x000fe200078e02ff */
[----:B------:R-:W-:Y:S01]  /*6d30*/  I2IP.S8.S32.SAT R13, R14, R13, RZ ;  /* 0x0000000d0e0d7239 */ /* 0x000fe200000014ff */
[----:B------:R-:W-:Y:S01]  /*6d40*/  IMAD R15, R0, R40, R15 ;  /* 0x00000028000f7224 */ /* 0x000fe200078e020f */
[----:B------:R-:W-:Y:S01]  /*6d50*/  SHF.R.S32.HI R2, RZ, 0x18, R5 ;  /* 0x00000018ff027819 */ /* 0x000fe20000011405 */
[----:B------:R-:W-:Y:S01]  /*6d60*/  IMAD R24, R38, R29, RZ ;  /* 0x0000001d26187224 */ /* 0x000fe200078e02ff */
[----:B------:R-:W-:Y:S01]  /*6d70*/  SHF.L.U32 R0, R44, 0x8, RZ ;  /* 0x000000082c007819 */ /* 0x000fe200000006ff */
[----:B------:R-:W-:Y:S01]  /*6d80*/  IMAD R25, R38, R30, RZ ;  /* 0x0000001e26197224 */ /* 0x000fe200078e02ff */
[----:B------:R-:W-:Y:S01]  /*6d90*/  I2IP.S8.S32.SAT R54, R8, R7, R9 ;  /* 0x0000000708367239 */ /* 0x000fe20000001409 */
[----:B------:R-:W-:Y:S01]  /*6da0*/  IMAD R16, R2, R40, R16 ;  /* 0x0000002802107224 */ /* 0x000fe200078e0210 */
[----:B------:R-:W-:Y:S01]  /*6db0*/  SHF.R.S32.HI R0, RZ, 0x18, R0 ;  /* 0x00000018ff007819 */ /* 0x000fe20000011400 */
[----:B------:R-:W-:Y:S01]  /*6dc0*/  IMAD R29, R38, R34, RZ ;  /* 0x00000022261d7224 */ /* 0x000fe200078e02ff */
[----:B------:R-:W-:Y:S01]  /*6dd0*/  SHF.R.S32.HI R2, RZ, 0x18, R44 ;  /* 0x00000018ff027819 */ /* 0x000fe2000001142c */
[----:B------:R-:W-:Y:S01]  /*6de0*/  IMAD.SHL.U32 R5, R45, 0x100, RZ ;  /* 0x000001002d057824 */ /* 0x000fe200078e00ff */
[----:B------:R-:W-:Y:S01]  /*6df0*/  I2IP.S8.S32.SAT R55, R12, R11, R13 ;  /* 0x0000000b0c377239 */ /* 0x000fe2000000140d */
[-C--:B------:R-:W-:Y:S02]  /*6e00*/  IMAD R17, R0, R40.reuse, R17 ;  /* 0x0000002800117224 */ /* 0x080fe400078e0211 */
[-C--:B------:R-:W-:Y:S01]  /*6e10*/  IMAD R18, R2, R40.reuse, R18 ;  /* 0x0000002802127224 */ /* 0x080fe200078e0212 */
[----:B------:R-:W-:Y:S01]  /*6e20*/  SHF.R.S32.HI R0, RZ, 0x18, R5 ;  /* 0x00000018ff007819 */ /* 0x000fe20000011405 */
[-C--:B------:R-:W-:Y:S01]  /*6e30*/  IMAD R19, R3, R40.reuse, R19 ;  /* 0x0000002803137224 */ /* 0x080fe200078e0213 */
[----:B------:R-:W-:Y:S01]  /*6e40*/  SHF.R.S32.HI R2, RZ, 0x18, R45 ;  /* 0x00000018ff027819 */ /* 0x000fe2000001142d */
[-C--:B------:R-:W-:Y:S01]  /*6e50*/  IMAD R20, R4, R40.reuse, R20 ;  /* 0x0000002804147224 */ /* 0x080fe200078e0214 */
[----:B------:R-:W-:Y:S01]  /*6e60*/  SHF.L.U32 R4, R46, 0x10, RZ ;  /* 0x000000102e047819 */ /* 0x000fe200000006ff */
[-C--:B------:R-:W-:Y:S01]  /*6e70*/  IMAD R21, R0, R40.reuse, R21 ;  /* 0x0000002800157224 */ /* 0x080fe200078e0215 */
[C---:B------:R-:W-:Y:S01]  /*6e80*/  PRMT R0, R46.reuse, 0x8880, RZ ;  /* 0x000088802e007816 */ /* 0x040fe200000000ff */
[----:B------:R1:W-:Y:S01]  /*6e90*/  STS.128 [R69+UR44+0x2200], R52 ;  /* 0x0022003445007988 */ /* 0x0003e20008000c2c */
[----:B------:R-:W-:Y:S01]  /*6ea0*/  SHF.L.U32 R3, R46, 0x8, RZ ;  /* 0x000000082e037819 */ /* 0x000fe200000006ff */
[-C--:B------:R-:W-:Y:S01]  /*6eb0*/  IMAD R22, R2, R40.reuse, R22 ;  /* 0x0000002802167224 */ /* 0x080fe200078e0216 */
[----:B------:R-:W-:Y:S01]  /*6ec0*/  SHF.R.S32.HI R2, RZ, 0x18, R4 ;  /* 0x00000018ff027819 */ /* 0x000fe20000011404 */
[-C--:B------:R-:W-:Y:S01]  /*6ed0*/  IMAD R23, R0, R40.reuse, R23 ;  /* 0x0000002800177224 */ /* 0x080fe200078e0217 */
[----:B------:R-:W-:Y:S01]  /*6ee0*/  SHF.R.S32.HI R3, RZ, 0x18, R3 ;  /* 0x00000018ff037819 */ /* 0x000fe20000011403 */
[----:B------:R-:W-:Y:S01]  /*6ef0*/  IMAD R30, R38, R35, RZ ;  /* 0x00000023261e7224 */ /* 0x000fe200078e02ff */
[----:B------:R-:W-:Y:S01]  /*6f00*/  SHF.R.S32.HI R0, RZ, 0x18, R46 ;  /* 0x00000018ff007819 */ /* 0x000fe2000001142e */
[-C--:B------:R-:W-:Y:S01]  /*6f10*/  IMAD R24, R2, R40.reuse, R24 ;  /* 0x0000002802187224 */ /* 0x080fe200078e0218 */
[----:B------:R-:W-:Y:S01]  /*6f20*/  PRMT R2, R47, 0x8880, RZ ;  /* 0x000088802f027816 */ /* 0x000fe200000000ff */
[-C--:B------:R-:W-:Y:S01]  /*6f30*/  IMAD R25, R3, R40.reuse, R25 ;  /* 0x0000002803197224 */ /* 0x080fe200078e0219 */
[C---:B------:R-:W-:Y:S01]  /*6f40*/  SHF.L.U32 R3, R47.reuse, 0x10, RZ ;  /* 0x000000102f037819 */ /* 0x040fe200000006ff */
[----:B------:R-:W-:Y:S01]  /*6f50*/  IMAD.SHL.U32 R4, R47, 0x100, RZ ;  /* 0x000001002f047824 */ /* 0x000fe200078e00ff */
[----:B------:R-:W-:Y:S01]  /*6f60*/  SHF.R.S32.HI R5, RZ, 0x18, R47 ;  /* 0x00000018ff057819 */ /* 0x000fe2000001142f */
[-C--:B------:R-:W-:Y:S01]  /*6f70*/  IMAD R26, R0, R40.reuse, R26 ;  /* 0x00000028001a7224 */ /* 0x080fe200078e021a */
[----:B------:R-:W-:Y:S01]  /*6f80*/  SHF.R.S32.HI R3, RZ, 0x18, R3 ;  /* 0x00000018ff037819 */ /* 0x000fe20000011403 */
[-C--:B------:R-:W-:Y:S01]  /*6f90*/  IMAD R27, R2, R40.reuse, R27 ;  /* 0x00000028021b7224 */ /* 0x080fe200078e021b */
[----:B------:R-:W-:Y:S02]  /*6fa0*/  SHF.R.S32.HI R4, RZ, 0x18, R4 ;  /* 0x00000018ff047819 */ /* 0x000fe40000011404 */
[----:B------:R-:W-:Y:S01]  /*6fb0*/  I2IP.S8.S32.SAT R17, R18, R17, RZ ;  /* 0x0000001112117239 */ /* 0x000fe200000014ff */
[-C--:B------:R-:W-:Y:S01]  /*6fc0*/  IMAD R28, R3, R40.reuse, R28 ;  /* 0x00000028031c7224 */ /* 0x080fe200078e021c */
[----:B------:R-:W-:Y:S01]  /*6fd0*/  I2IP.S8.S32.SAT R21, R22, R21, RZ ;  /* 0x0000001516157239 */ /* 0x000fe200000014ff */
[-C--:B------:R-:W-:Y:S01]  /*6fe0*/  IMAD R29, R4, R40.reuse, R29 ;  /* 0x00000028041d7224 */ /* 0x080fe200078e021d */
[----:B------:R-:W-:Y:S01]  /*6ff0*/  I2IP.S8.S32.SAT R16, R16, R15, R17 ;  /* 0x0000000f10107239 */ /* 0x000fe20000001411 */
[----:B------:R-:W-:Y:S01]  /*7000*/  IMAD R30, R5, R40, R30 ;  /* 0x00000028051e7224 */ /* 0x000fe200078e021e */
[----:B------:R-:W-:Y:S02]  /*7010*/  I2IP.S8.S32.SAT R17, R20, R19, R21 ;  /* 0x0000001314117239 */ /* 0x000fe40000001415 */
[----:B------:R-:W-:Y:S02]  /*7020*/  I2IP.S8.S32.SAT R18, R26, R25, RZ ;  /* 0x000000191a127239 */ /* 0x000fe400000014ff */
[----:B------:R-:W-:Y:S02]  /*7030*/  I2IP.S8.S32.SAT R19, R30, R29, RZ ;  /* 0x0000001d1e137239 */ /* 0x000fe400000014ff */
[----:B------:R-:W-:Y:S02]  /*7040*/  IADD3 R2, PT, PT, R69, UR44, RZ ;  /* 0x0000002c45027c10 */ /* 0x000fe4000fffe0ff */
[----:B------:R-:W-:Y:S02]  /*7050*/  SHF.L.U32 R0, R79, 0x4, RZ ;  /* 0x000000044f007819 */ /* 0x000fe400000006ff */
[----:B------:R-:W-:Y:S02]  /*7060*/  I2IP.S8.S32.SAT R18, R24, R23, R18 ;  /* 0x0000001718127239 */ /* 0x000fe40000001412 */
[----:B------:R-:W-:Y:S02]  /*7070*/  I2IP.S8.S32.SAT R19, R28, R27, R19 ;  /* 0x0000001b1c137239 */ /* 0x000fe40000001413 */
[----:B------:R-:W-:Y:S02]  /*7080*/  IADD3 R87, PT, PT, R2, R0, RZ ;  /* 0x0000000002577210 */ /* 0x000fe40007ffe0ff */
[----:B------:R-:W-:Y:S02]  /*7090*/  LEA R3, R81, UR44, 0x3 ;  /* 0x0000002c51037c11 */ /* 0x000fe4000f8e18ff */
[----:B------:R-:W-:Y:S01]  /*70a0*/  @P6 SHF.L.U32 R4, R80, 0x1f, RZ ;  /* 0x0000001f50046819 */ /* 0x000fe200000006ff */
[----:B------:R1:W-:Y:S01]  /*70b0*/  STS.128 [R87+0x2210], R16 ;  /* 0x0022101057007388 */ /* 0x0003e20000000c00 */
[----:B------:R-:W-:Y:S01]  /*70c0*/  @!PT LDS RZ, [RZ] ;  /* 0x00000000fffff984 */ /* 0x000fe20000000800 */
[----:B------:R-:W-:Y:S01]  /*70d0*/  @!PT LDS RZ, [RZ] ;  /* 0x00000000fffff984 */ /* 0x000fe20000000800 */
[----:B------:R-:W-:Y:S01]  /*70e0*/  @!PT LDS RZ, [RZ] ;  /* 0x00000000fffff984 */ /* 0x000fe20000000800 */
[----:B------:R-:W-:Y:S01]  /*70f0*/  @!PT LDS RZ, [RZ] ;  /* 0x00000000fffff984 */ /* 0x000fe20000000800 */
[----:B------:R2:W-:Y:S07]  /*7100*/  MEMBAR.ALL.CTA ;  /* 0x0000000000007992 */ /* 0x0005ee0000008000 */
[----:B--2---:R-:W2:Y:S02]  /*7110*/  FENCE.VIEW.ASYNC.S ;  /* 0x00000000000073c6 */ /* 0x004ea40000000000 */
[----:B--2---:R-:W-:Y:S06]  /*7120*/  BAR.SYNC.DEFER_BLOCKING 0x1, 0x80 ;  /* 0x0042000000007b1d */ /* 0x004fec0000010000 */
[----:B------:R-:W-:Y:S05]  /*7130*/  @P0 BRA `(.L_x_116) ;  /* 0x0000000000280947 */ /* 0x000fea0003800000 */
[----:B------:R-:W2:Y:S01]  /*7140*/  LDCU.64 UR6, c[0x0][0x348] ;  /* 0x00006900ff0677ac */ /* 0x000ea20008000a00 */
[----:B------:R-:W-:Y:S01]  /*7150*/  UIADD3 UR4, UPT, UPT, UR44, 0x2200, URZ ;  /* 0x000022002c047890 */ /* 0x000fe2000fffe0ff */
[----:B------:R-:W-:Y:S05]  /*7160*/  UMOV UR51, UR36 ;  /* 0x0000002400337c82 */ /* 0x000fea0008000000 */
[----:B------:R-:W-:Y:S04]  /*7170*/  MOV R85, UR4 ;  /* 0x0000000400557c02 */ /* 0x000fe80008000f00 */
[----:B------:R-:W-:Y:S01]  /*7180*/  R2UR UR48, R85 ;  /* 0x00000000553072ca */ /* 0x000fe200000e0000 */
[----:B--2---:R-:W-:Y:S04]  /*7190*/  UIADD3 UR4, UP0, UPT, UR6, 0x680, URZ ;  /* 0x0000068006047890 */ /* 0x004fe8000ff1e0ff */
[----:B------:R-:W-:Y:S09]  /*71a0*/  UIADD3.X UR5, UPT, UPT, URZ, UR7, URZ, UP0, !UPT ;  /* 0x00000007ff057290 */ /* 0x000ff200087fe4ff */
[----:B------:R2:W-:Y:S01]  /*71b0*/  UTMASTG.3D [UR48], [UR4] ;  /* 0x00000030040073b5 */ /* 0x0005e20008010000 */
[----:B------:R0:W-:Y:S01]  /*71c0*/  UTMACMDFLUSH ;  /* 0x00000000000079b7 */ /* 0x0001e20000000000 */
[----:B--2---:R-:W-:Y:S04]  /*71d0*/  DEPBAR.LE SB0, 0x1 ;  /* 0x000080400000791a */ /* 0x004fe80000000000 */
.L_x_116:
[----:B------:R-:W-:Y:S05]  /*71e0*/  BSYNC.RECONVERGENT B0 ;  /* 0x0000000000007941 */ /* 0x000fea0003800200 */
.L_x_115:
[----:B------:R-:W-:Y:S06]  /*71f0*/  BAR.SYNC.DEFER_BLOCKING 0x1, 0x80 ;  /* 0x0042000000007b1d */ /* 0x000fec0000010000 */
[----:B------:R-:W2:Y:S01]  /*7200*/  @P6 SYNCS.PHASECHK.TRANS64.TRYWAIT P0, [R3+URZ+0x110], R4 ;  /* 0x00011004030065a7 */ /* 0x000ea200080011ff */
[----:B------:R-:W-:Y:S01]  /*7210*/  BSSY B1, `(.L_x_117) ;  /* 0x000001f000017945 */ /* 0x000fe20003800000 */
[----:B--2---:R-:W-:Y:S03]  /*7220*/  @P6 SEL R56, RZ, 0x1, !P0 ;  /* 0x00000001ff386807 */ /* 0x004fe60004000000 */
[----:B------:R-:W-:Y:S05]  /*7230*/  @!P6 BRA `(.L_x_118) ;  /* 0x000000000070e947 */ /* 0x000fea0003800000 */
[----:B------:R-:W-:Y:S01]  /*7240*/  ISETP.NE.AND P1, PT, R57, RZ, PT ;  /* 0x000000ff3900720c */ /* 0x000fe20003f25270 */
[----:B------:R-:W-:Y:S01]  /*7250*/  BSSY B0, `(.L_x_119) ;  /* 0x0000008000007945 */ /* 0x000fe20003800000 */
[----:B------:R-:W-:Y:S11]  /*7260*/  ISETP.NE.AND P0, PT, R56, RZ, PT ;  /* 0x000000ff3800720c */ /* 0x000ff60003f05270 */
[----:B------:R-:W-:Y:S04]  /*7270*/  @P1 IMAD R2, R81, 0x1000, R2 ;  /* 0x0000100051021824 */ /* 0x000fe800078e0202 */
[----:B------:R-:W-:Y:S01]  /*7280*/  @P1 IMAD.IADD R4, R0, 0x1, R2 ;  /* 0x0000000100041824 */ /* 0x000fe200078e0202 */
[----:B------:R-:W-:Y:S06]  /*7290*/  @P0 BRA `(.L_x_120) ;  /* 0x00000000000c0947 */ /* 0x000fec0003800000 */
[----:B------:R-:W-:Y:S04]  /*72a0*/  SHF.L.U32 R0, R80, 0x1f, RZ ;  /* 0x0000001f50007819 */ /* 0x000fe800000006ff */
[----:B------:R-:W2:Y:S02]  /*72b0*/  SYNCS.PHASECHK.TRANS64.TRYWAIT P0, [R3+URZ+0x110], R0 ;  /* 0x00011000030075a7 */ /* 0x000ea400080011ff */
[----:B--2---:R-:W-:Y:S05]  /*72c0*/  @!P0 BRA `(.L_x_121) ;  /* 0x0000001c00088947 */ /* 0x004fea0003800000 */
.L_x_120:
[----:B------:R-:W-:Y:S05]  /*72d0*/  BSYNC B0 ;  /* 0x0000000000007941 */ /* 0x000fea0003800000 */
.L_x_119:
[----:B------:R-:W-:Y:S01]  /*72e0*/  ISETP.NE.AND P0, PT, R57, RZ, PT ;  /* 0x000000ff3900720c */ /* 0x000fe20003f05270 */
[----:B--2---:R-:W-:Y:S02]  /*72f0*/  VIADD R3, R3, 0x120 ;  /* 0x0000012003037836 */ /* 0x004fe40000000000 */
[----:B------:R-:W-:Y:S02]  /*7300*/  IMAD.U32 R0, RZ, RZ, UR45 ;  /* 0x0000002dff007e24 */ /* 0x000fe4000f8e00ff */
[----:B------:R-:W-:Y:S03]  /*7310*/  VIADD R81, R81, 0x1 ;  /* 0x0000000151517836 */ /* 0x000fe60000000000 */
[----:B------:R-:W-:Y:S05]  /*7320*/  PRMT R0, R0, 0x654, R3 ;  /* 0x0000065400007816 */ /* 0x000fea0000000003 */
[----:B------:R2:W3:Y:S04]  /*7330*/  @P0 LDS.128 R48, [R2+0x200] ;  /* 0x0002000002300984 */ /* 0x0004e80000000c00 */
        /* <DEDUP_REMOVED lines=11> */
[----:B--23--:R-:W-:Y:S02]  /*73f0*/  LOP3.LUT R80, R80, R0, RZ, 0x3c, !PT ;  /* 0x0000000050507212 */ /* 0x00cfe400078e3cff */
.L_x_118:
[----:B------:R-:W-:Y:S05]  /*7400*/  BSYNC B1 ;  /* 0x0000000000017941 */ /* 0x000fea0003800000 */
.L_x_117:
[----:B------:R-:W-:Y:S05]  /*7410*/  VIADD R0, R39, 0x40 ;  /* 0x0000004027007836 */ /* 0x000fea0000000000 */
[----:B------:R-:W-:Y:S04]  /*7420*/  SHF.R.U32.HI R0, RZ, 0x15, R0 ;  /* 0x00000015ff007819 */ /* 0x000fe80000011600 */
[----:B------:R-:W-:Y:S11]  /*7430*/  LOP3.LUT P0, RZ, R0, 0x3, R75, 0x48, !PT ;  /* 0x0000000300ff7812 */ /* 0x000ff6000780484b */
[----:B------:R-:W-:Y:S02]  /*7440*/  @!UPT UIADD3 URZ, UPT, UPT, URZ, URZ, URZ ;  /* 0x000000fffffff290 */ /* 0x000fe4000fffe0ff */
[----:B------:R-:W-:Y:S05]  /*7450*/  @!P0 BRA `(.L_x_122) ;  /* 0x0000000000408947 */ /* 0x000fea0003800000 */
[----:B------:R-:W2:Y:S01]  /*7460*/  LDCU.64 UR8, c[0x4][0x70] ;  /* 0x01000e00ff0877ac */ /* 0x000ea20008000a00 */
[----:B------:R-:W-:Y:S01]  /*7470*/  MOV R3, 0x0 ;  /* 0x0000000000037802 */ /* 0x000fe20000000f00 */
[----:B------:R-:W-:Y:S02]  /*7480*/  HFMA2 R12, -RZ, RZ, 0, 5.9604644775390625e-08 ;  /* 0x00000001ff0c7431 */ /* 0x000fe400000001ff */
[----:B------:R-:W-:Y:S02]  /*7490*/  IMAD.MOV.U32 R8, RZ, RZ, 0x192 ;  /* 0x00000192ff087424 */ /* 0x000fe400078e00ff */
[----:B------:R-:W-:Y:S01]  /*74a0*/  IMAD.MOV.U32 R13, RZ, RZ, RZ ;  /* 0x000000ffff0d7224 */ /* 0x000fe200078e00ff */
[----:B------:R-:W3:Y:S01]  /*74b0*/  LDCU.64 UR6, c[0x4][0x78] ;  /* 0x01000f00ff0677ac */ /* 0x000ee20008000a00 */
[----:B------:R-:W1:Y:S01]  /*74c0*/  LDC.64 R2, c[0x4][R3] ;  /* 0x0100000003027b82 */ /* 0x000e620000000a00 */
[----:B------:R-:W5:Y:S01]  /*74d0*/  LDCU.64 UR4, c[0x4][0x10] ;  /* 0x01000200ff0477ac */ /* 0x000f620008000a00 */
[----:B--2---:R-:W-:Y:S01]  /*74e0*/  MOV R5, UR9 ;  /* 0x0000000900057c02 */ /* 0x004fe20008000f00 */
[----:B------:R-:W-:Y:S01]  /*74f0*/  IMAD.U32 R4, RZ, RZ, UR8 ;  /* 0x00000008ff047e24 */ /* 0x000fe2000f8e00ff */
[----:B---3--:R-:W-:Y:S01]  /*7500*/  MOV R7, UR7 ;  /* 0x0000000700077c02 */ /* 0x008fe20008000f00 */
[----:B------:R-:W-:Y:S01]  /*7510*/  IMAD.U32 R6, RZ, RZ, UR6 ;  /* 0x00000006ff067e24 */ /* 0x000fe2000f8e00ff */
[----:B-----5:R-:W-:Y:S01]  /*7520*/  MOV R11, UR5 ;  /* 0x00000005000b7c02 */ /* 0x020fe20008000f00 */
[----:B------:R-:W-:Y:S02]  /*7530*/  IMAD.U32 R10, RZ, RZ, UR4 ;  /* 0x00000004ff0a7e24 */ /* 0x000fe4000f8e00ff */
[----:B------:R-:W-:Y:S07]  /*7540*/  LEPC R20, `(.L_x_122) ;  /* 0x000000001014794e */ /* 0x000fee0000000000 */
[----:B-1--4-:R-:W-:Y:S05]  /*7550*/  CALL.ABS.NOINC R2 ;  /* 0x0000000002007343 */ /* 0x012fea0003c00000 */
.L_x_122:
[----:B------:R-:W-:Y:S01]  /*7560*/  ISETP.NE.AND P0, PT, R86, RZ, PT ;  /* 0x000000ff5600720c */ /* 0x000fe20003f05270 */
[----:B------:R-:W-:Y:S05]  /*7570*/  WARPSYNC.ALL ;  /* 0x0000000000007948 */ /* 0x000fea0003800000 */
[----:B------:R-:W-:Y:S01]  /*7580*/  IMAD.SHL.U32 R66, R49, 0x100, RZ ;  /* 0x0000010031427824 */ /* 0x000fe200078e00ff */
[----:B------:R-:W-:Y:S01]  /*7590*/  R2UR UR4, R39 ;  /* 0x00000000270472ca */ /* 0x000fe200000e0000 */
[----:B------:R-:W-:Y:S01]  /*75a0*/  IMAD.SHL.U32 R60, R51, 0x100, RZ ;  /* 0x00000100333c7824 */ /* 0x000fe200078e00ff */
[C---:B------:R-:W-:Y:S01]  /*75b0*/  SHF.L.U32 R2, R48.reuse, 0x10, RZ ;  /* 0x0000001030027819 */ /* 0x040fe200000006ff */
[----:B-1--4-:R-:W-:Y:S01]  /*75c0*/  IMAD.SHL.U32 R54, R45, 0x100, RZ ;  /* 0x000001002d367824 */ /* 0x012fe200078e00ff */
[C---:B------:R-:W-:Y:S01]  /*75d0*/  PRMT R0, R48.reuse, 0x8880, RZ ;  /* 0x0000888030007816 */ /* 0x040fe200000000ff */
[----:B------:R-:W-:Y:S01]  /*75e0*/  BSSY.RECONVERGENT B0, `(.L_x_123) ;  /* 0x000009f000007945 */ /* 0x000fe20003800200 */
[----:B------:R-:W-:Y:S02]  /*75f0*/  SHF.L.U32 R3, R48, 0x8, RZ ;  /* 0x0000000830037819 */ /* 0x000fe400000006ff */
[----:B------:R-:W-:Y:S02]  /*7600*/  SHF.R.S32.HI R2, RZ, 0x18, R2 ;  /* 0x00000018ff027819 */ /* 0x000fe40000011402 */
[----:B------:R-:W-:Y:S02]  /*7610*/  PRMT R68, R49, 0x8880, RZ ;  /* 0x0000888031447816 */ /* 0x000fe400000000ff */
[----:B------:R-:W-:Y:S01]  /*7620*/  SHF.R.S32.HI R3, RZ, 0x18, R3 ;  /* 0x00000018ff037819 */ /* 0x000fe20000011403 */
[----:B------:R-:W-:Y:S01]  /*7630*/  LDTM.16dp32bit_t0_t15.x32 R4, tmem[UR4+0x40] ;  /* 0x00004004000479ee */ /* 0x000fe20008a80000 */
[----:B------:R-:W1:Y:S01]  /*7640*/  LDTM.16dp32bit_t16_t31.x32 R4, tmem[UR4+0x60] ;  /* 0x00006004000479ee */ /* 0x000e620008aa0000 */
[----:B------:R-:W-:Y:S01]  /*7650*/  NOP ;  /* 0x0000000000007918 */ /* 0x000fe20000000000 */
[C---:B------:R-:W-:Y:S02]  /*7660*/  SHF.L.U32 R63, R50.reuse, 0x8, RZ ;  /* 0x00000008323f7819 */ /* 0x040fe400000006ff */
[C---:B------:R-:W-:Y:S02]  /*7670*/  PRMT R62, R51.reuse, 0x8880, RZ ;  /* 0x00008880333e7816 */ /* 0x040fe400000000ff */
[----:B------:R-:W-:Y:S02]  /*7680*/  SHF.L.U32 R61, R51, 0x10, RZ ;  /* 0x00000010333d7819 */ /* 0x000fe400000006ff */
[----:B------:R-:W-:Y:S02]  /*7690*/  R2UR UR5, R43 ;  /* 0x000000002b0572ca */ /* 0x000fe400000e0000 */
[----:B------:R-:W-:Y:S01]  /*76a0*/  SHF.R.S32.HI R39, RZ, 0x18, R48 ;  /* 0x00000018ff277819 */ /* 0x000fe20000011430 */
[----:B------:R-:W-:Y:S01]  /*76b0*/  IMAD.SHL.U32 R48, R47, 0x100, RZ ;  /* 0x000001002f307824 */ /* 0x000fe200078e00ff */
[----:B------:R-:W-:Y:S02]  /*76c0*/  SHF.L.U32 R67, R49, 0x10, RZ ;  /* 0x0000001031437819 */ /* 0x000fe400000006ff */
[C---:B------:R-:W-:Y:S02]  /*76d0*/  PRMT R65, R50.reuse, 0x8880, RZ ;  /* 0x0000888032417816 */ /* 0x040fe400000000ff */
[----:B------:R-:W-:Y:S02]  /*76e0*/  SHF.R.S32.HI R41, RZ, 0x18, R49 ;  /* 0x00000018ff297819 */ /* 0x000fe40000011431 */
[----:B------:R-:W-:Y:S02]  /*76f0*/  SHF.L.U32 R64, R50, 0x10, RZ ;  /* 0x0000001032407819 */ /* 0x000fe400000006ff */
[----:B------:R-:W-:Y:S01]  /*7700*/  SHF.R.S32.HI R42, RZ, 0x18, R50 ;  /* 0x00000018ff2a7819 */ /* 0x000fe20000011432 */
[----:B------:R-:W-:Y:S01]  /*7710*/  UIADD3 UR4, UPT, UPT, UR5, 0x180, URZ ;  /* 0x0000018005047890 */ /* 0x000fe2000fffe0ff */
[----:B------:R-:W-:Y:S01]  /*7720*/  PRMT R59, R44, 0x8880, RZ ;  /* 0x000088802c3b7816 */ /* 0x000fe200000000ff */
[C---:B-1----:R-:W-:Y:S02]  /*7730*/  IMAD R4, R38.reuse, R4, RZ ;  /* 0x0000000426047224 */ /* 0x042fe400078e02ff */
[----:B------:R-:W-:Y:S01]  /*7740*/  UPRMT UR4, UR45, 0x654, UR4 ;  /* 0x000006542d047896 */ /* 0x000fe20008000004 */
[C---:B------:R-:W-:Y:S01]  /*7750*/  IMAD R5, R38.reuse, R5, RZ ;  /* 0x0000000526057224 */ /* 0x040fe200078e02ff */
[----:B------:R-:W-:Y:S01]  /*7760*/  SHF.R.S32.HI R43, RZ, 0x18, R51 ;  /* 0x00000018ff2b7819 */ /* 0x000fe20000011433 */
[----:B------:R-:W-:Y:S01]  /*7770*/  IMAD R6, R38, R6, RZ ;  /* 0x0000000626067224 */ /* 0x000fe200078e02ff */
[----:B------:R-:W-:Y:S01]  /*7780*/  SHF.L.U32 R51, R46, 0x8, RZ ;  /* 0x000000082e337819 */ /* 0x000fe200000006ff */
[----:B------:R-:W-:Y:S01]  /*7790*/  IMAD R4, R0, R40, R4 ;  /* 0x0000002800047224 */ /* 0x000fe200078e0204 */
[----:B------:R-:W-:Y:S01]  /*77a0*/  MOV R0, R68 ;  /* 0x0000004400007202 */ /* 0x000fe20000000f00 */
[----:B------:R-:W-:Y:S01]  /*77b0*/  IMAD R7, R38, R7, RZ ;  /* 0x0000000726077224 */ /* 0x000fe200078e02ff */
[----:B------:R-:W-:Y:S01]  /*77c0*/  SHF.L.U32 R58, R44, 0x10, RZ ;  /* 0x000000102c3a7819 */ /* 0x000fe200000006ff */
[-C--:B------:R-:W-:Y:S01]  /*77d0*/  IMAD R5, R2, R40.reuse, R5 ;  /* 0x0000002802057224 */ /* 0x080fe200078e0205 */
[----:B------:R-:W-:Y:S01]  /*77e0*/  SYNCS.ARRIVE.TRANS64.RED.A1T0 RZ, [UR4], RZ ;  /* 0x000000ffffff79a7 */ /* 0x000fe20008100404 */
[----:B------:R-:W-:Y:S01]  /*77f0*/  IMAD R6, R3, R40, R6 ;  /* 0x0000002803067224 */ /* 0x000fe200078e0206 */
[----:B------:R-:W-:Y:S01]  /*7800*/  SHF.R.S32.HI R2, RZ, 0x18, R67 ;  /* 0x00000018ff027819 */ /* 0x000fe20000011443 */
[C---:B------:R-:W-:Y:S01]  /*7810*/  IMAD R8, R38.reuse, R8, RZ ;  /* 0x0000000826087224 */ /* 0x040fe200078e02ff */
[----:B------:R-:W-:Y:S01]  /*7820*/  SHF.R.S32.HI R3, RZ, 0x18, R66 ;  /* 0x00000018ff037819 */ /* 0x000fe20000011442 */
[-C--:B------:R-:W-:Y:S01]  /*7830*/  IMAD R7, R39, R40.reuse, R7 ;  /* 0x0000002827077224 */ /* 0x080fe200078e0207 */
[----:B------:R-:W-:Y:S01]  /*7840*/  MOV R39, R65 ;  /* 0x0000004100277202 */ /* 0x000fe20000000f00 */
[----:B------:R-:W-:Y:S01]  /*7850*/  IMAD R9, R38, R9, RZ ;  /* 0x0000000926097224 */ /* 0x000fe200078e02ff */
[C---:B------:R-:W-:Y:S01]  /*7860*/  PRMT R56, R45.reuse, 0x8880, RZ ;  /* 0x000088802d387816 */ /* 0x040fe200000000ff */
[----:B------:R-:W-:Y:S01]  /*7870*/  IMAD R8, R0, R40, R8 ;  /* 0x0000002800087224 */ /* 0x000fe200078e0208 */
[----:B------:R-:W-:Y:S01]  /*7880*/  SHF.L.U32 R55, R45, 0x10, RZ ;  /* 0x000000102d377819 */ /* 0x000fe200000006ff */
[----:B------:R-:W-:Y:S01]  /*7890*/  IMAD R10, R38, R10, RZ ;  /* 0x0000000a260a7224 */ /* 0x000fe200078e02ff */
[----:B------:R-:W-:Y:S01]  /*78a0*/  PRMT R53, R46, 0x8880, RZ ;  /* 0x000088802e357816 */ /* 0x000fe200000000ff */
[----:B------:R-:W-:Y:S01]  /*78b0*/  IMAD R9, R2, R40, R9 ;  /* 0x0000002802097224 */ /* 0x000fe200078e0209 */
[----:B------:R-:W-:Y:S01]  /*78c0*/  SHF.R.S32.HI R45, RZ, 0x18, R45 ;  /* 0x00000018ff2d7819 */ /* 0x000fe2000001142d */
[----:B------:R-:W-:Y:S01]  /*78d0*/  IMAD R0, R38, R20, RZ ;  /* 0x0000001426007224 */ /* 0x000fe200078e02ff */
[----:B------:R-:W-:Y:S01]  /*78e0*/  SHF.L.U32 R52, R46, 0x10, RZ ;  /* 0x000000102e347819 */ /* 0x000fe200000006ff */
[C---:B------:R-:W-:Y:S01]  /*78f0*/  IMAD R11, R38.reuse, R11, RZ ;  /* 0x0000000b260b7224 */ /* 0x040fe200078e02ff */
[C---:B------:R-:W-:Y:S01]  /*7900*/  PRMT R50, R47.reuse, 0x8880, RZ ;  /* 0x000088802f327816 */ /* 0x040fe200000000ff */
[C---:B------:R-:W-:Y:S01]  /*7910*/  IMAD R2, R38.reuse, R21, RZ ;  /* 0x0000001526027224 */ /* 0x040fe200078e02ff */
[----:B------:R-:W-:Y:S01]  /*7920*/  SHF.R.S32.HI R46, RZ, 0x18, R46 ;  /* 0x00000018ff2e7819 */ /* 0x000fe2000001142e */
[C---:B------:R-:W-:Y:S01]  /*7930*/  IMAD R20, R38.reuse, R24, RZ ;  /* 0x0000001826147224 */ /* 0x040fe200078e02ff */
[----:B------:R-:W-:Y:S01]  /*7940*/  SHF.L.U32 R49, R47, 0x10, RZ ;  /* 0x000000102f317819 */ /* 0x000fe200000006ff */
[C---:B------:R-:W-:Y:S01]  /*7950*/  IMAD R21, R38.reuse, R25, RZ ;  /* 0x0000001926157224 */ /* 0x040fe200078e02ff */
[----:B------:R-:W-:Y:S01]  /*7960*/  SHF.R.S32.HI R47, RZ, 0x18, R47 ;  /* 0x00000018ff2f7819 */ /* 0x000fe2000001142f */
[----:B------:R-:W-:Y:S01]  /*7970*/  IMAD R24, R38, R28, RZ ;  /* 0x0000001c26187224 */ /* 0x000fe200078e02ff */
[----:B------:R-:W-:Y:S01]  /*7980*/  SHF.L.U32 R57, R44, 0x8, RZ ;  /* 0x000000082c397819 */ /* 0x000fe200000006ff */
[----:B------:R-:W-:Y:S01]  /*7990*/  IMAD R10, R3, R40, R10 ;  /* 0x00000028030a7224 */ /* 0x000fe200078e020a */
[----:B------:R-:W-:Y:S01]  /*79a0*/  SHF.R.S32.HI R44, RZ, 0x18, R44 ;  /* 0x00000018ff2c7819 */ /* 0x000fe2000001142c */
[----:B------:R-:W-:Y:S01]  /*79b0*/  IMAD R12, R38, R12, RZ ;  /* 0x0000000c260c7224 */ /* 0x000fe200078e02ff */
[----:B------:R-:W-:Y:S01]  /*79c0*/  IADD3 R36, PT, PT, R36, 0x1, RZ ;  /* 0x0000000124247810 */ /* 0x000fe20007ffe0ff */
[C---:B------:R-:W-:Y:S02]  /*79d0*/  IMAD R25, R38.reuse, R29, RZ ;  /* 0x0000001d26197224 */ /* 0x040fe400078e02ff */
[C---:B------:R-:W-:Y:S01]  /*79e0*/  IMAD R28, R38.reuse, R32, RZ ;  /* 0x00000020261c7224 */ /* 0x040fe200078e02ff */
[----:B------:R-:W-:Y:S01]  /*79f0*/  SHF.R.S32.HI R32, RZ, 0x18, R64 ;  /* 0x00000018ff207819 */ /* 0x000fe20000011440 */
[C---:B------:R-:W-:Y:S01]  /*7a00*/  IMAD R29, R38.reuse, R33, RZ ;  /* 0x00000021261d7224 */ /* 0x040fe200078e02ff */
[----:B------:R-:W-:Y:S01]  /*7a10*/  I2IP.S8.S32.SAT R33, R7, R6, RZ ;  /* 0x0000000607217239 */ /* 0x000fe200000014ff */
[----:B------:R-:W-:Y:S01]  /*7a20*/  IMAD R11, R41, R40, R11 ;  /* 0x00000028290b7224 */ /* 0x000fe200078e020b */
[----:B------:R-:W-:Y:S01]  /*7a30*/  SHF.R.S32.HI R6, RZ, 0x18, R63 ;  /* 0x00000018ff067819 */ /* 0x000fe2000001143f */
[C---:B------:R-:W-:Y:S01]  /*7a40*/  IMAD R13, R38.reuse, R13, RZ ;  /* 0x0000000d260d7224 */ /* 0x040fe200078e02ff */
[----:B------:R-:W-:Y:S01]  /*7a50*/  MOV R7, R62 ;  /* 0x0000003e00077202 */ /* 0x000fe20000000f00 */
[C---:B------:R-:W-:Y:S02]  /*7a60*/  IMAD R14, R38.reuse, R14, RZ ;  /* 0x0000000e260e7224 */ /* 0x040fe400078e02ff */
[C---:B------:R-:W-:Y:S02]  /*7a70*/  IMAD R3, R38.reuse, R22, RZ ;  /* 0x0000001626037224 */ /* 0x040fe400078e02ff */
[----:B------:R-:W-:Y:S02]  /*7a80*/  IMAD R12, R39, R40, R12 ;  /* 0x00000028270c7224 */ /* 0x000fe400078e020c */
[C---:B------:R-:W-:Y:S02]  /*7a90*/  IMAD R22, R38.reuse, R26, RZ ;  /* 0x0000001a26167224 */ /* 0x040fe400078e02ff */
[C---:B------:R-:W-:Y:S02]  /*7aa0*/  IMAD R15, R38.reuse, R15, RZ ;  /* 0x0000000f260f7224 */ /* 0x040fe400078e02ff */
[----:B------:R-:W-:Y:S02]  /*7ab0*/  IMAD R26, R38, R30, RZ ;  /* 0x0000001e261a7224 */ /* 0x000fe400078e02ff */
[----:B------:R-:W-:Y:S02]  /*7ac0*/  IMAD R13, R32, R40, R13 ;  /* 0x00000028200d7224 */ /* 0x000fe400078e020d */
[C---:B------:R-:W-:Y:S01]  /*7ad0*/  IMAD R30, R38.reuse, R34, RZ ;  /* 0x00000022261e7224 */ /* 0x040fe200078e02ff */
[----:B------:R-:W-:Y:S01]  /*7ae0*/  I2IP.S8.S32.SAT R34, R11, R10, RZ ;  /* 0x0000000a0b227239 */ /* 0x000fe200000014ff */
[----:B------:R-:W-:Y:S01]  /*7af0*/  IMAD R16, R38, R16, RZ ;  /* 0x0000001026107224 */ /* 0x000fe200078e02ff */
[----:B------:R-:W-:Y:S01]  /*7b00*/  SHF.R.S32.HI R10, RZ, 0x18, R61 ;  /* 0x00000018ff0a7819 */ /* 0x000fe2000001143d */
[----:B------:R-:W-:Y:S01]  /*7b10*/  IMAD R14, R6, R40, R14 ;  /* 0x00000028060e7224 */ /* 0x000fe200078e020e */
[----:B------:R-:W-:Y:S01]  /*7b20*/  I2IP.S8.S32.SAT R61, R9, R8, R34 ;  /* 0x00000008093d7239 */ /* 0x000fe20000001422 */
[----:B------:R-:W-:Y:S01]  /*7b30*/  IMAD R17, R38, R17, RZ ;  /* 0x0000001126117224 */ /* 0x000fe200078e02ff */
[----:B------:R-:W-:Y:S01]  /*7b40*/  SHF.R.S32.HI R11, RZ, 0x18, R60 ;  /* 0x00000018ff0b7819 */ /* 0x000fe2000001143c */
[----:B------:R-:W-:Y:S01]  /*7b50*/  IMAD R15, R42, R40, R15 ;  /* 0x000000282a0f7224 */ /* 0x000fe200078e020f */
[----:B------:R-:W-:Y:S01]  /*7b60*/  I2IP.S8.S32.SAT R60, R5, R4, R33 ;  /* 0x00000004053c7239 */ /* 0x000fe20000001421 */
[C---:B------:R-:W-:Y:S01]  /*7b70*/  IMAD R18, R38.reuse, R18, RZ ;  /* 0x0000001226127224 */ /* 0x040fe200078e02ff */
[----:B------:R-:W-:Y:S01]  /*7b80*/  SHF.R.S32.HI R5, RZ, 0x18, R58 ;  /* 0x00000018ff057819 */ /* 0x000fe2000001143a */
[----:B------:R-:W-:Y:S01]  /*7b90*/  IMAD R16, R7, R40, R16 ;  /* 0x0000002807107224 */ /* 0x000fe200078e0210 */
[----:B------:R-:W-:Y:S01]  /*7ba0*/  I2IP.S8.S32.SAT R14, R15, R14, RZ ;  /* 0x0000000e0f0e7239 */ /* 0x000fe200000014ff */
[----:B------:R-:W-:Y:S01]  /*7bb0*/  IMAD R19, R38, R19, RZ ;  /* 0x0000001326137224 */ /* 0x000fe200078e02ff */
[----:B------:R-:W-:Y:S01]  /*7bc0*/  SHF.R.S32.HI R7, RZ, 0x18, R48 ;  /* 0x00000018ff077819 */ /* 0x000fe20000011430 */
[----:B------:R-:W-:Y:S01]  /*7bd0*/  IMAD R17, R10, R40, R17 ;  /* 0x000000280a117224 */ /* 0x000fe200078e0211 */
[----:B------:R-:W-:Y:S01]  /*7be0*/  I2IP.S8.S32.SAT R62, R13, R12, R14 ;  /* 0x0000000c0d3e7239 */ /* 0x000fe2000000140e */
[-C--:B------:R-:W-:Y:S01]  /*7bf0*/  IMAD R18, R11, R40.reuse, R18 ;  /* 0x000000280b127224 */ /* 0x080fe200078e0212 */
[----:B------:R-:W-:Y:S01]  /*7c00*/  SHF.R.S32.HI R6, RZ, 0x18, R57 ;  /* 0x00000018ff067819 */ /* 0x000fe20000011439 */
[----:B------:R-:W-:Y:S02]  /*7c10*/  IMAD.MOV.U32 R4, RZ, RZ, R59 ;  /* 0x000000ffff047224 */ /* 0x000fe400078e003b */
[-C--:B------:R-:W-:Y:S02]  /*7c20*/  IMAD R19, R43, R40.reuse, R19 ;  /* 0x000000282b137224 */ /* 0x080fe400078e0213 */
[----:B------:R-:W-:Y:S01]  /*7c30*/  IMAD R0, R4, R40, R0 ;  /* 0x0000002804007224 */ /* 0x000fe200078e0200 */
[----:B------:R-:W-:Y:S01]  /*7c40*/  MOV R4, R56 ;  /* 0x0000003800047202 */ /* 0x000fe20000000f00 */
[----:B------:R-:W-:Y:S01]  /*7c50*/  IMAD R23, R38, R23, RZ ;  /* 0x0000001726177224 */ /* 0x000fe200078e02ff */
[----:B------:R-:W-:Y:S01]  /*7c60*/  I2IP.S8.S32.SAT R18, R19, R18, RZ ;  /* 0x0000001213127239 */ /* 0x000fe200000014ff */
[-C--:B------:R-:W-:Y:S01]  /*7c70*/  IMAD R2, R5, R40.reuse, R2 ;  /* 0x0000002805027224 */ /* 0x080fe200078e0202 */
[----:B------:R-:W-:Y:S01]  /*7c80*/  SHF.R.S32.HI R5, RZ, 0x18, R55 ;  /* 0x00000018ff057819 */ /* 0x000fe20000011437 */
[----:B------:R-:W-:Y:S01]  /*7c90*/  IMAD R3, R6, R40, R3 ;  /* 0x0000002806037224 */ /* 0x000fe200078e0203 */
[----:B------:R-:W-:Y:S01]  /*7ca0*/  I2IP.S8.S32.SAT R63, R17, R16, R18 ;  /* 0x00000010113f7239 */ /* 0x000fe20000001412 */
[-C--:B------:R-:W-:Y:S01]  /*7cb0*/  IMAD R23, R44, R40.reuse, R23 ;  /* 0x000000282c177224 */ /* 0x080fe200078e0217 */
[----:B------:R-:W-:Y:S01]  /*7cc0*/  SHF.R.S32.HI R6, RZ, 0x18, R54 ;  /* 0x00000018ff067819 */ /* 0x000fe20000011436 */
[-C--:B------:R-:W-:Y:S01]  /*7cd0*/  IMAD R20, R4, R40.reuse, R20 ;  /* 0x0000002804147224 */ /* 0x080fe200078e0214 */
[----:B------:R-:W-:Y:S01]  /*7ce0*/  MOV R4, R53 ;  /* 0x0000003500047202 */ /* 0x000fe20000000f00 */
[----:B------:R1:W-:Y:S01]  /*7cf0*/  STS.128 [R69+UR44+0x3200], R60 ;  /* 0x0032003c45007988 */ /* 0x0003e20008000c2c */
[----:B------:R-:W-:Y:S01]  /*7d00*/  IMAD R27, R38, R27, RZ ;  /* 0x0000001b261b7224 */ /* 0x000fe200078e02ff */
[----:B------:R-:W-:Y:S01]  /*7d10*/  I2IP.S8.S32.SAT R3, R23, R3, RZ ;  /* 0x0000000317037239 */ /* 0x000fe200000014ff */
[-C--:B------:R-:W-:Y:S01]  /*7d20*/  IMAD R21, R5, R40.reuse, R21 ;  /* 0x0000002805157224 */ /* 0x080fe200078e0215 */
[----:B------:R-:W-:Y:S01]  /*7d30*/  SHF.R.S32.HI R5, RZ, 0x18, R52 ;  /* 0x00000018ff057819 */ /* 0x000fe20000011434 */
[-C--:B------:R-:W-:Y:S01]  /*7d40*/  IMAD R22, R6, R40.reuse, R22 ;  /* 0x0000002806167224 */ /* 0x080fe200078e0216 */
[----:B------:R-:W-:Y:S01]  /*7d50*/  SHF.R.S32.HI R6, RZ, 0x18, R49 ;  /* 0x00000018ff067819 */ /* 0x000fe20000011431 */
[-C--:B------:R-:W-:Y:S02]  /*7d60*/  IMAD R27, R45, R40.reuse, R27 ;  /* 0x000000282d1b7224 */ /* 0x080fe400078e021b */
[-C--:B------:R-:W-:Y:S01]  /*7d70*/  IMAD R24, R4, R40.reuse, R24 ;  /* 0x0000002804187224 */ /* 0x080fe200078e0218 */
[----:B------:R-:W-:Y:S01]  /*7d80*/  SHF.R.S32.HI R4, RZ, 0x18, R51 ;  /* 0x00000018ff047819 */ /* 0x000fe20000011433 */
[----:B------:R-:W-:Y:S01]  /*7d90*/  IMAD R25, R5, R40, R25 ;  /* 0x0000002805197224 */ /* 0x000fe200078e0219 */
[----:B------:R-:W-:Y:S01]  /*7da0*/  MOV R5, R50 ;  /* 0x0000003200057202 */ /* 0x000fe20000000f00 */
[----:B------:R-:W-:Y:S02]  /*7db0*/  IMAD R31, R38, R31, RZ ;  /* 0x0000001f261f7224 */ /* 0x000fe400078e02ff */
[----:B------:R-:W-:Y:S01]  /*7dc0*/  IMAD R26, R4, R40, R26 ;  /* 0x00000028041a7224 */ /* 0x000fe200078e021a */
[----:B------:R-:W-:Y:S01]  /*7dd0*/  I2IP.S8.S32.SAT R4, R2, R0, R3 ;  /* 0x0000000002047239 */ /* 0x000fe20000001403 */
[-C--:B------:R-:W-:Y:S02]  /*7de0*/  IMAD R31, R46, R40.reuse, R31 ;  /* 0x000000282e1f7224 */ /* 0x080fe400078e021f */
[----:B------:R-:W-:Y:S01]  /*7df0*/  IMAD R28, R5, R40, R28 ;  /* 0x00000028051c7224 */ /* 0x000fe200078e021c */
[----:B------:R-:W-:Y:S01]  /*7e00*/  I2IP.S8.S32.SAT R5, R27, R22, RZ ;  /* 0x000000161b057239 */ /* 0x000fe200000014ff */
[----:B------:R-:W-:Y:S01]  /*7e10*/  IMAD R29, R6, R40, R29 ;  /* 0x00000028061d7224 */ /* 0x000fe200078e021d */
[----:B------:R-:W-:Y:S01]  /*7e20*/  I2IP.S8.S32.SAT R6, R31, R26, RZ ;  /* 0x0000001a1f067239 */ /* 0x000fe200000014ff */
[----:B------:R-:W-:Y:S01]  /*7e30*/  IMAD R35, R38, R35, RZ ;  /* 0x0000002326237224 */ /* 0x000fe200078e02ff */
[----:B------:R-:W-:Y:S01]  /*7e40*/  I2IP.S8.S32.SAT R5, R21, R20, R5 ;  /* 0x0000001415057239 */ /* 0x000fe20000001405 */
[----:B------:R-:W-:Y:S01]  /*7e50*/  IMAD R30, R7, R40, R30 ;  /* 0x00000028071e7224 */ /* 0x000fe200078e021e */
[----:B------:R-:W-:Y:S01]  /*7e60*/  I2IP.S8.S32.SAT R6, R25, R24, R6 ;  /* 0x0000001819067239 */ /* 0x000fe20000001406 */
[----:B------:R-:W-:Y:S05]  /*7e70*/  IMAD R35, R47, R40, R35 ;  /* 0x000000282f237224 */ /* 0x000fea00078e0223 */
[----:B------:R-:W-:Y:S04]  /*7e80*/  I2IP.S8.S32.SAT R7, R35, R30, RZ ;  /* 0x0000001e23077239 */ /* 0x000fe800000014ff */
[----:B------:R-:W-:Y:S05]  /*7e90*/  I2IP.S8.S32.SAT R7, R29, R28, R7 ;  /* 0x0000001c1d077239 */ /* 0x000fea0000001407 */
        /* <DEDUP_REMOVED lines=10> */
[----:B------:R-:W-:Y:S02]  /*7f40*/  UIADD3 UR9, UPT, UPT, UR49, 0x40, URZ ;  /* 0x0000004031097890 */ /* 0x000fe4000fffe0ff */
[----:B------:R-:W-:Y:S01]  /*7f50*/  UIADD3 UR8, UPT, UPT, UR44, 0x3200, URZ ;  /* 0x000032002c087890 */ /* 0x000fe2000fffe0ff */
[----:B------:R-:W-:Y:S01]  /*7f60*/  UMOV UR10, UR50 ;  /* 0x00000032000a7c82 */ /* 0x000fe20008000000 */
[----:B------:R-:W-:Y:S01]  /*7f70*/  UMOV UR11, UR36 ;  /* 0x00000024000b7c82 */ /* 0x000fe20008000000 */
[----:B--2---:R-:W-:Y:S04]  /*7f80*/  UIADD3 UR4, UP0, UPT, UR6, 0x680, URZ ;  /* 0x0000068006047890 */ /* 0x004fe8000ff1e0ff */
[----:B------:R-:W-:Y:S09]  /*7f90*/  UIADD3.X UR5, UPT, UPT, URZ, UR7, URZ, UP0, !UPT ;  /* 0x00000007ff057290 */ /* 0x000ff200087fe4ff */
[----:B------:R2:W-:Y:S01]  /*7fa0*/  UTMASTG.3D [UR8], [UR4] ;  /* 0x00000008040073b5 */ /* 0x0005e20008010000 */
[----:B------:R0:W-:Y:S01]  /*7fb0*/  UTMACMDFLUSH ;  /* 0x00000000000079b7 */ /* 0x0001e20000000000 */
[----:B--2---:R-:W-:Y:S04]  /*7fc0*/  DEPBAR.LE SB0, 0x1 ;  /* 0x000080400000791a */ /* 0x004fe80000000000 */
.L_x_124:
[----:B------:R-:W-:Y:S05]  /*7fd0*/  BSYNC.RECONVERGENT B0 ;  /* 0x0000000000007941 */ /* 0x000fea0003800200 */
.L_x_123:
[----:B------:R-:W-:Y:S01]  /*7fe0*/  R2UR UR4, R76 ;  /* 0x000000004c0472ca */ /* 0x000fe200000e0000 */
[----:B------:R-:W-:Y:S01]  /*7ff0*/  BAR.SYNC.DEFER_BLOCKING 0x1, 0x80 ;  /* 0x0042000000007b1d */ /* 0x000fe20000010000 */
[----:B------:R-:W-:Y:S01]  /*8000*/  ISETP.NE.AND P0, PT, R78, 0x2, PT ;  /* 0x000000024e00780c */ /* 0x000fe20003f05270 */
[----:B------:R-:W-:Y:S01]  /*8010*/  UISETP.NE.AND UP0, UPT, UR46, URZ, UPT ;  /* 0x000000ff2e00728c */ /* 0x000fe2000bf05270 */
[----:B------:R-:W-:Y:S01]  /*8020*/  ISETP.NE.AND P1, PT, R36, 0x4, PT ;  /* 0x000000042400780c */ /* 0x000fe20003f25270 */
[----:B------:R-:W-:Y:S01]  /*8030*/  UIADD3 UR20, UPT, UPT, UR37, UR63, URZ ;  /* 0x0000003f25147290 */ /* 0x000fe2000fffe0ff */
[----:B------:R-:W-:Y:S02]  /*8040*/  SEL R2, RZ, 0x1, P0 ;  /* 0x00000001ff027807 */ /* 0x000fe40000000000 */
[----:B------:R-:W-:Y:S02]  /*8050*/  SEL R0, RZ, 0x1, P1 ;  /* 0x00000001ff007807 */ /* 0x000fe40000800000 */
[----:B------:R-:W-:Y:S02]  /*8060*/  LOP3.LUT R82, R82, R2, RZ, 0x3c, !PT ;  /* 0x0000000252527212 */ /* 0x000fe400078e3cff */
[----:B------:R-:W-:Y:S01]  /*8070*/  LOP3.LUT R83, R83, R0, RZ, 0x3c, !PT ;  /* 0x0000000053537212 */ /* 0x000fe200078e3cff */
[----:B------:R-:W-:Y:S01]  /*8080*/  UIADD3 UR16, UPT, UPT, UR38, UR4, URZ ;  /* 0x0000000426107290 */ /* 0x000fe2000fffe0ff */
[----:B------:R-:W-:Y:S02]  /*8090*/  SEL R78, R78, RZ, P0 ;  /* 0x000000ff4e4e7207 */ /* 0x000fe40000000000 */
[----:B------:R-:W-:Y:S01]  /*80a0*/  SEL R36, R36, RZ, P1 ;  /* 0x000000ff24247207 */ /* 0x000fe20000800000 */
[----:B------:R-:W-:Y:S01]  /*80b0*/  UMOV UR36, UR59 ;  /* 0x0000003b00247c82 */ /* 0x000fe20008000000 */
[----:B------:R-:W-:Y:S07]  /*80c0*/  BRA.U UP0, `(.L_x_125) ;  /* 0xffffffd500787547 */ /* 0x000fee000b83ffff */
[----:B------:R-:W-:Y:S05]  /*80d0*/  EXIT ;  /* 0x000000000000794d */ /* 0x000fea0003800000 */
.L_x_25:
[----:B--2---:R2:W3:Y:S02]  /*80e0*/  SYNCS.PHASECHK.TRANS64.TRYWAIT P0, [R0+URZ+0x1b0], R2 ;  /* 0x0001b002000075a7 */ /* 0x0044e400080011ff */
[----:B---3--:R-:W-:Y:S05]  /*80f0*/  @!P0 NANOSLEEP.SYNCS 0x989680 ;  /* 0x009896800000895d */ /* 0x008fea0003900000 */
[----:B------:R-:W3:Y:S02]  /*8100*/  @!P0 SYNCS.PHASECHK.TRANS64 P0, [R0+URZ+0x1b0], R2 ;  /* 0x0001b002000085a7 */ /* 0x000ee400080010ff */
[----:B---3--:R-:W-:Y:S05]  /*8110*/  @!P0 BRA `(.L_x_25) ;  /* 0xfffffffc00f08947 */ /* 0x008fea000383ffff */
[----:B------:R-:W-:Y:S05]  /*8120*/  BRA `(.L_x_126) ;  /* 0xffffff9800447947 */ /* 0x000fea000383ffff */
.L_x_28:
[----:B-1----:R-:W-:-:S07]  /*8130*/  MOV R0, UR33 ;  /* 0x0000002100007c02 */ /* 0x002fce0008000f00 */
.L_x_127:
[----:B-1----:R1:W2:Y:S02]  /*8140*/  SYNCS.PHASECHK.TRANS64.TRYWAIT P0, [R0+URZ+0x88], R3 ;  /* 0x00008803000075a7 */ /* 0x0022a400080011ff */
[----:B--2---:R-:W-:Y:S05]  /*8150*/  @!P0 NANOSLEEP.SYNCS 0x989680 ;  /* 0x009896800000895d */ /* 0x004fea0003900000 */
[----:B------:R-:W2:Y:S02]  /*8160*/  @!P0 SYNCS.PHASECHK.TRANS64 P0, [R0+URZ+0x88], R3 ;  /* 0x00008803000085a7 */ /* 0x000ea400080010ff */
[----:B--2---:R-:W-:Y:S05]  /*8170*/  @!P0 BRA `(.L_x_127) ;  /* 0xfffffffc00f08947 */ /* 0x004fea000383ffff */
[----:B------:R-:W-:Y:S05]  /*8180*/  BRA `(.L_x_27) ;  /* 0xffffff98008c7947 */ /* 0x000fea000383ffff */
.L_x_35:
[----:B-1----:R-:W-:-:S07]  /*8190*/  MOV R0, UR17 ;  /* 0x0000001100007c02 */ /* 0x002fce0008000f00 */
.L_x_128:
[----:B-1----:R1:W2:Y:S02]  /*81a0*/  SYNCS.PHASECHK.TRANS64.TRYWAIT P0, [R0+URZ+0x88], R3 ;  /* 0x00008803000075a7 */ /* 0x0022a400080011ff */
[----:B--2---:R-:W-:Y:S05]  /*81b0*/  @!P0 NANOSLEEP.SYNCS 0x989680 ;  /* 0x009896800000895d */ /* 0x004fea0003900000 */
[----:B------:R-:W2:Y:S02]  /*81c0*/  @!P0 SYNCS.PHASECHK.TRANS64 P0, [R0+URZ+0x88], R3 ;  /* 0x00008803000085a7 */ /* 0x000ea400080010ff */
[----:B--2---:R-:W-:Y:S05]  /*81d0*/  @!P0 BRA `(.L_x_128) ;  /* 0xfffffffc00f08947 */ /* 0x004fea000383ffff */
[----:B------:R-:W-:Y:S05]  /*81e0*/  BRA `(.L_x_34) ;  /* 0xffffff9c00487947 */ /* 0x000fea000383ffff */
.L_x_40:
[----:B-1----:R1:W2:Y:S02]  /*81f0*/  SYNCS.PHASECHK.TRANS64.TRYWAIT P0, [R3+URZ+0x140], R0 ;  /* 0x00014000030075a7 */ /* 0x0022a400080011ff */
[----:B--2---:R-:W-:Y:S05]  /*8200*/  @!P0 NANOSLEEP.SYNCS 0x989680 ;  /* 0x009896800000895d */ /* 0x004fea0003900000 */
[----:B------:R-:W2:Y:S02]  /*8210*/  @!P0 SYNCS.PHASECHK.TRANS64 P0, [R3+URZ+0x140], R0 ;  /* 0x00014000030085a7 */ /* 0x000ea400080010ff */
[----:B--2---:R-:W-:Y:S05]  /*8220*/  @!P0 BRA `(.L_x_40) ;  /* 0xfffffffc00f08947 */ /* 0x004fea000383ffff */
[----:B------:R-:W-:Y:S05]  /*8230*/  BRA `(.L_x_129) ;  /* 0xffffff9c00ec7947 */ /* 0x000fea000383ffff */
.L_x_44:
[----:B------:R-:W-:-:S07]  /*8240*/  MOV R0, UR4 ;  /* 0x0000000400007c02 */ /* 0x000fce0008000f00 */
.L_x_130:
[----:B-1----:R1:W2:Y:S02]  /*8250*/  SYNCS.PHASECHK.TRANS64.TRYWAIT P0, [R0+URZ], R2 ;  /* 0x00000002000075a7 */ /* 0x0022a400080011ff */
[----:B--2---:R-:W-:Y:S05]  /*8260*/  @!P0 NANOSLEEP.SYNCS 0x989680 ;  /* 0x009896800000895d */ /* 0x004fea0003900000 */
[----:B------:R-:W2:Y:S02]  /*8270*/  @!P0 SYNCS.PHASECHK.TRANS64 P0, [R0+URZ], R2 ;  /* 0x00000002000085a7 */ /* 0x000ea400080010ff */
[----:B--2---:R-:W-:Y:S05]  /*8280*/  @!P0 BRA `(.L_x_130) ;  /* 0xfffffffc00f08947 */ /* 0x004fea000383ffff */
[----:B------:R-:W-:Y:S05]  /*8290*/  BRA `(.L_x_131) ;  /* 0xffffffa400947947 */ /* 0x000fea000383ffff */
.L_x_45:
[----:B------:R-:W-:-:S07]  /*82a0*/  MOV R0, UR5 ;  /* 0x0000000500007c02 */ /* 0x000fce0008000f00 */
.L_x_132:
[----:B-1----:R1:W2:Y:S02]  /*82b0*/  SYNCS.PHASECHK.TRANS64.TRYWAIT P0, [R0+URZ], R3 ;  /* 0x00000003000075a7 */ /* 0x0022a400080011ff */
[----:B--2---:R-:W-:Y:S05]  /*82c0*/  @!P0 NANOSLEEP.SYNCS 0x989680 ;  /* 0x009896800000895d */ /* 0x004fea0003900000 */
[----:B------:R-:W2:Y:S02]  /*82d0*/  @!P0 SYNCS.PHASECHK.TRANS64 P0, [R0+URZ], R3 ;  /* 0x00000003000085a7 */ /* 0x000ea400080010ff */
[----:B--2---:R-:W-:Y:S05]  /*82e0*/  @!P0 BRA `(.L_x_132) ;  /* 0xfffffffc00f08947 */ /* 0x004fea000383ffff */
[----:B------:R-:W-:Y:S05]  /*82f0*/  BRA `(.L_x_133) ;  /* 0xffffffa400a07947 */ /* 0x000fea000383ffff */
.L_x_46:
[----:B------:R-:W-:-:S07]  /*8300*/  MOV R0, UR5 ;  /* 0x0000000500007c02 */ /* 0x000fce0008000f00 */
.L_x_134:
[----:B-1----:R1:W2:Y:S02]  /*8310*/  SYNCS.PHASECHK.TRANS64.TRYWAIT P0, [R0+URZ], R3 ;  /* 0x00000003000075a7 */ /* 0x0022a400080011ff */
[----:B--2---:R-:W-:Y:S05]  /*8320*/  @!P0 NANOSLEEP.SYNCS 0x989680 ;  /* 0x009896800000895d */ /* 0x004fea0003900000 */
[----:B------:R-:W2:Y:S02]  /*8330*/  @!P0 SYNCS.PHASECHK.TRANS64 P0, [R0+URZ], R3 ;  /* 0x00000003000085a7 */ /* 0x000ea400080010ff */
[----:B--2---:R-:W-:Y:S05]  /*8340*/  @!P0 BRA `(.L_x_134) ;  /* 0xfffffffc00f08947 */ /* 0x004fea000383ffff */
[----:B------:R-:W-:Y:S05]  /*8350*/  BRA `(.L_x_135) ;  /* 0xffffffa400ac7947 */ /* 0x000fea000383ffff */
.L_x_47:
[----:B------:R-:W-:-:S07]  /*8360*/  MOV R0, UR5 ;  /* 0x0000000500007c02 */ /* 0x000fce0008000f00 */
.L_x_136:
[----:B-1----:R1:W2:Y:S02]  /*8370*/  SYNCS.PHASECHK.TRANS64.TRYWAIT P0, [R0+URZ], R3 ;  /* 0x00000003000075a7 */ /* 0x0022a400080011ff */
[----:B--2---:R-:W-:Y:S05]  /*8380*/  @!P0 NANOSLEEP.SYNCS 0x989680 ;  /* 0x009896800000895d */ /* 0x004fea0003900000 */
[----:B------:R-:W2:Y:S02]  /*8390*/  @!P0 SYNCS.PHASECHK.TRANS64 P0, [R0+URZ], R3 ;  /* 0x00000003000085a7 */ /* 0x000ea400080010ff */
[----:B--2---:R-:W-:Y:S05]  /*83a0*/  @!P0 BRA `(.L_x_136) ;  /* 0xfffffffc00f08947 */ /* 0x004fea000383ffff */
[----:B------:R-:W-:Y:S05]  /*83b0*/  BRA `(.L_x_137) ;  /* 0xffffffa400b87947 */ /* 0x000fea000383ffff */
.L_x_48:
[----:B------:R-:W-:-:S07]  /*83c0*/  MOV R0, UR5 ;  /* 0x0000000500007c02 */ /* 0x000fce0008000f00 */
.L_x_138:
[----:B-1----:R1:W2:Y:S02]  /*83d0*/  SYNCS.PHASECHK.TRANS64.TRYWAIT P0, [R0+URZ], R3 ;  /* 0x00000003000075a7 */ /* 0x0022a400080011ff */
[----:B--2---:R-:W-:Y:S05]  /*83e0*/  @!P0 NANOSLEEP.SYNCS 0x989680 ;  /* 0x009896800000895d */ /* 0x004fea0003900000 */
[----:B------:R-:W2:Y:S02]  /*83f0*/  @!P0 SYNCS.PHASECHK.TRANS64 P0, [R0+URZ], R3 ;  /* 0x00000003000085a7 */ /* 0x000ea400080010ff */
[----:B--2---:R-:W-:Y:S05]  /*8400*/  @!P0 BRA `(.L_x_138) ;  /* 0xfffffffc00f08947 */ /* 0x004fea000383ffff */
[----:B------:R-:W-:Y:S05]  /*8410*/  BRA `(.L_x_139) ;  /* 0xffffffa400c47947 */ /* 0x000fea000383ffff */
.L_x_49:
[----:B------:R-:W-:-:S07]  /*8420*/  MOV R0, UR5 ;  /* 0x0000000500007c02 */ /* 0x000fce0008000f00 */
.L_x_140:
[----:B-1----:R1:W2:Y:S02]  /*8430*/  SYNCS.PHASECHK.TRANS64.TRYWAIT P0, [R0+URZ], R3 ;  /* 0x00000003000075a7 */ /* 0x0022a400080011ff */
[----:B--2---:R-:W-:Y:S05]  /*8440*/  @!P0 NANOSLEEP.SYNCS 0x989680 ;  /* 0x009896800000895d */ /* 0x004fea0003900000 */
[----:B------:R-:W2:Y:S02]  /*8450*/  @!P0 SYNCS.PHASECHK.TRANS64 P0, [R0+URZ], R3 ;  /* 0x00000003000085a7 */ /* 0x000ea400080010ff */
[----:B--2---:R-:W-:Y:S05]  /*8460*/  @!P0 BRA `(.L_x_140) ;  /* 0xfffffffc00f08947 */ /* 0x004fea000383ffff */
[----:B------:R-:W-:Y:S05]  /*8470*/  BRA `(.L_x_141) ;  /* 0xffffffa400d07947 */ /* 0x000fea000383ffff */
.L_x_50:
[----:B------:R-:W-:-:S07]  /*8480*/  MOV R0, UR5 ;  /* 0x0000000500007c02 */ /* 0x000fce0008000f00 */
.L_x_142:
[----:B-1----:R1:W2:Y:S02]  /*8490*/  SYNCS.PHASECHK.TRANS64.TRYWAIT P0, [R0+URZ], R3 ;  /* 0x00000003000075a7 */ /* 0x0022a400080011ff */
[----:B--2---:R-:W-:Y:S05]  /*84a0*/  @!P0 NANOSLEEP.SYNCS 0x989680 ;  /* 0x009896800000895d */ /* 0x004fea0003900000 */
[----:B------:R-:W2:Y:S02]  /*84b0*/  @!P0 SYNCS.PHASECHK.TRANS64 P0, [R0+URZ], R3 ;  /* 0x00000003000085a7 */ /* 0x000ea400080010ff */
[----:B--2---:R-:W-:Y:S05]  /*84c0*/  @!P0 BRA `(.L_x_142) ;  /* 0xfffffffc00f08947 */ /* 0x004fea000383ffff */
[----:B------:R-:W-:Y:S05]  /*84d0*/  BRA `(.L_x_143) ;  /* 0xffffffa400dc7947 */ /* 0x000fea000383ffff */
.L_x_51:
[----:B------:R-:W-:-:S07]  /*84e0*/  MOV R0, UR5 ;  /* 0x0000000500007c02 */ /* 0x000fce0008000f00 */
.L_x_144:
[----:B-1----:R1:W2:Y:S02]  /*84f0*/  SYNCS.PHASECHK.TRANS64.TRYWAIT P0, [R0+URZ], R3 ;  /* 0x00000003000075a7 */ /* 0x0022a400080011ff */
[----:B--2---:R-:W-:Y:S05]  /*8500*/  @!P0 NANOSLEEP.SYNCS 0x989680 ;  /* 0x009896800000895d */ /* 0x004fea0003900000 */
[----:B------:R-:W2:Y:S02]  /*8510*/  @!P0 SYNCS.PHASECHK.TRANS64 P0, [R0+URZ], R3 ;  /* 0x00000003000085a7 */ /* 0x000ea400080010ff */
[----:B--2---:R-:W-:Y:S05]  /*8520*/  @!P0 BRA `(.L_x_144) ;  /* 0xfffffffc00f08947 */ /* 0x004fea000383ffff */
[----:B------:R-:W-:Y:S05]  /*8530*/  BRA `(.L_x_145) ;  /* 0xffffffa400e87947 */ /* 0x000fea000383ffff */
.L_x_52:
[----:B------:R-:W-:-:S07]  /*8540*/  MOV R0, UR5 ;  /* 0x0000000500007c02 */ /* 0x000fce0008000f00 */
.L_x_146:
[----:B-1----:R1:W2:Y:S02]  /*8550*/  SYNCS.PHASECHK.TRANS64.TRYWAIT P0, [R0+URZ], R3 ;  /* 0x00000003000075a7 */ /* 0x0022a400080011ff */
[----:B--2---:R-:W-:Y:S05]  /*8560*/  @!P0 NANOSLEEP.SYNCS 0x989680 ;  /* 0x009896800000895d */ /* 0x004fea0003900000 */
[----:B------:R-:W2:Y:S02]  /*8570*/  @!P0 SYNCS.PHASECHK.TRANS64 P0, [R0+URZ], R3 ;  /* 0x00000003000085a7 */ /* 0x000ea400080010ff */
[----:B--2---:R-:W-:Y:S05]  /*8580*/  @!P0 BRA `(.L_x_146) ;  /* 0xfffffffc00f08947 */ /* 0x004fea000383ffff */
[----:B------:R-:W-:Y:S05]  /*8590*/  BRA `(.L_x_147) ;  /* 0xffffffa400f47947 */ /* 0x000fea000383ffff */
.L_x_53:
[----:B------:R-:W-:-:S07]  /*85a0*/  MOV R0, UR5 ;  /* 0x0000000500007c02 */ /* 0x000fce0008000f00 */
.L_x_148:
[----:B-1----:R1:W2:Y:S02]  /*85b0*/  SYNCS.PHASECHK.TRANS64.TRYWAIT P0, [R0+URZ], R3 ;  /* 0x00000003000075a7 */ /* 0x0022a400080011ff */
[----:B--2---:R-:W-:Y:S05]  /*85c0*/  @!P0 NANOSLEEP.SYNCS 0x989680 ;  /* 0x009896800000895d */ /* 0x004fea0003900000 */
[----:B------:R-:W2:Y:S02]  /*85d0*/  @!P0 SYNCS.PHASECHK.TRANS64 P0, [R0+URZ], R3 ;  /* 0x00000003000085a7 */ /* 0x000ea400080010ff */
[----:B--2---:R-:W-:Y:S05]  /*85e0*/  @!P0 BRA `(.L_x_148) ;  /* 0xfffffffc00f08947 */ /* 0x004fea000383ffff */
[----:B------:R-:W-:Y:S05]  /*85f0*/  BRA `(.L_x_149) ;  /* 0xffffffa800007947 */ /* 0x000fea000383ffff */
.L_x_54:
[----:B------:R-:W-:-:S07]  /*8600*/  MOV R0, UR5 ;  /* 0x0000000500007c02 */ /* 0x000fce0008000f00 */
.L_x_150:
[----:B-1----:R1:W2:Y:S02]  /*8610*/  SYNCS.PHASECHK.TRANS64.TRYWAIT P0, [R0+URZ], R3 ;  /* 0x00000003000075a7 */ /* 0x0022a400080011ff */
[----:B--2---:R-:W-:Y:S05]  /*8620*/  @!P0 NANOSLEEP.SYNCS 0x989680 ;  /* 0x009896800000895d */ /* 0x004fea0003900000 */
[----:B------:R-:W2:Y:S02]  /*8630*/  @!P0 SYNCS.PHASECHK.TRANS64 P0, [R0+URZ], R3 ;  /* 0x00000003000085a7 */ /* 0x000ea400080010ff */
[----:B--2---:R-:W-:Y:S05]  /*8640*/  @!P0 BRA `(.L_x_150) ;  /* 0xfffffffc00f08947 */ /* 0x004fea000383ffff */
[----:B------:R-:W-:Y:S05]  /*8650*/  BRA `(.L_x_151) ;  /* 0xffffffa8000c7947 */ /* 0x000fea000383ffff */
.L_x_55:
[----:B------:R-:W-:-:S07]  /*8660*/  MOV R0, UR5 ;  /* 0x0000000500007c02 */ /* 0x000fce0008000f00 */
.L_x_152:
[----:B-1----:R1:W2:Y:S02]  /*8670*/  SYNCS.PHASECHK.TRANS64.TRYWAIT P0, [R0+URZ], R3 ;  /* 0x00000003000075a7 */ /* 0x0022a400080011ff */
[----:B--2---:R-:W-:Y:S05]  /*8680*/  @!P0 NANOSLEEP.SYNCS 0x989680 ;  /* 0x009896800000895d */ /* 0x004fea0003900000 */
[----:B------:R-:W2:Y:S02]  /*8690*/  @!P0 SYNCS.PHASECHK.TRANS64 P0, [R0+URZ], R3 ;  /* 0x00000003000085a7 */ /* 0x000ea400080010ff */
[----:B--2---:R-:W-:Y:S05]  /*86a0*/  @!P0 BRA `(.L_x_152) ;  /* 0xfffffffc00f08947 */ /* 0x004fea000383ffff */
[----:B------:R-:W-:Y:S05]  /*86b0*/  BRA `(.L_x_153) ;  /* 0xffffffa800187947 */ /* 0x000fea000383ffff */
.L_x_56:
[----:B------:R-:W-:-:S07]  /*86c0*/  MOV R0, UR5 ;  /* 0x0000000500007c02 */ /* 0x000fce0008000f00 */
.L_x_154:
[----:B-1----:R1:W2:Y:S02]  /*86d0*/  SYNCS.PHASECHK.TRANS64.TRYWAIT P0, [R0+URZ], R3 ;  /* 0x00000003000075a7 */ /* 0x0022a400080011ff */
[----:B--2---:R-:W-:Y:S05]  /*86e0*/  @!P0 NANOSLEEP.SYNCS 0x989680 ;  /* 0x009896800000895d */ /* 0x004fea0003900000 */
[----:B------:R-:W2:Y:S02]  /*86f0*/  @!P0 SYNCS.PHASECHK.TRANS64 P0, [R0+URZ], R3 ;  /* 0x00000003000085a7 */ /* 0x000ea400080010ff */
[----:B--2---:R-:W-:Y:S05]  /*8700*/  @!P0 BRA `(.L_x_154) ;  /* 0xfffffffc00f08947 */ /* 0x004fea000383ffff */
[----:B------:R-:W-:Y:S05]  /*8710*/  BRA `(.L_x_155) ;  /* 0xffffffa800247947 */ /* 0x000fea000383ffff */
.L_x_57:
[----:B------:R-:W-:-:S07]  /*8720*/  MOV R0, UR5 ;  /* 0x0000000500007c02 */ /* 0x000fce0008000f00 */
.L_x_156:
[----:B-1----:R1:W2:Y:S02]  /*8730*/  SYNCS.PHASECHK.TRANS64.TRYWAIT P0, [R0+URZ], R3 ;  /* 0x00000003000075a7 */ /* 0x0022a400080011ff */
[----:B--2---:R-:W-:Y:S05]  /*8740*/  @!P0 NANOSLEEP.SYNCS 0x989680 ;  /* 0x009896800000895d */ /* 0x004fea0003900000 */
[----:B------:R-:W2:Y:S02]  /*8750*/  @!P0 SYNCS.PHASECHK.TRANS64 P0, [R0+URZ], R3 ;  /* 0x00000003000085a7 */ /* 0x000ea400080010ff */
[----:B--2---:R-:W-:Y:S05]  /*8760*/  @!P0 BRA `(.L_x_156) ;  /* 0xfffffffc00f08947 */ /* 0x004fea000383ffff */
[----:B------:R-:W-:Y:S05]  /*8770*/  BRA `(.L_x_157) ;  /* 0xffffffa800307947 */ /* 0x000fea000383ffff */
.L_x_58:
[----:B------:R-:W-:-:S07]  /*8780*/  MOV R0, UR5 ;  /* 0x0000000500007c02 */ /* 0x000fce0008000f00 */
.L_x_158:
[----:B-1----:R1:W2:Y:S02]  /*8790*/  SYNCS.PHASECHK.TRANS64.TRYWAIT P0, [R0+URZ], R3 ;  /* 0x00000003000075a7 */ /* 0x0022a400080011ff */
[----:B--2---:R-:W-:Y:S05]  /*87a0*/  @!P0 NANOSLEEP.SYNCS 0x989680 ;  /* 0x009896800000895d */ /* 0x004fea0003900000 */
[----:B------:R-:W2:Y:S02]  /*87b0*/  @!P0 SYNCS.PHASECHK.TRANS64 P0, [R0+URZ], R3 ;  /* 0x00000003000085a7 */ /* 0x000ea400080010ff */
[----:B--2---:R-:W-:Y:S05]  /*87c0*/  @!P0 BRA `(.L_x_158) ;  /* 0xfffffffc00f08947 */ /* 0x004fea000383ffff */
[----:B------:R-:W-:Y:S05]  /*87d0*/  BRA `(.L_x_159) ;  /* 0xffffffa8003c7947 */ /* 0x000fea000383ffff */
.L_x_59:
[----:B------:R-:W-:-:S07]  /*87e0*/  MOV R0, UR5 ;  /* 0x0000000500007c02 */ /* 0x000fce0008000f00 */
.L_x_160:
[----:B-1----:R1:W2:Y:S02]  /*87f0*/  SYNCS.PHASECHK.TRANS64.TRYWAIT P0, [R0+URZ], R3 ;  /* 0x00000003000075a7 */ /* 0x0022a400080011ff */
[----:B--2---:R-:W-:Y:S05]  /*8800*/  @!P0 NANOSLEEP.SYNCS 0x989680 ;  /* 0x009896800000895d */ /* 0x004fea0003900000 */
[----:B------:R-:W2:Y:S02]  /*8810*/  @!P0 SYNCS.PHASECHK.TRANS64 P0, [R0+URZ], R3 ;  /* 0x00000003000085a7 */ /* 0x000ea400080010ff */
[----:B--2---:R-:W-:Y:S05]  /*8820*/  @!P0 BRA `(.L_x_160) ;  /* 0xfffffffc00f08947 */ /* 0x004fea000383ffff */
[----:B------:R-:W-:Y:S05]  /*8830*/  BRA `(.L_x_161) ;  /* 0xffffffa800487947 */ /* 0x000fea000383ffff */
.L_x_62:
[----:B-1----:R1:W2:Y:S02]  /*8840*/  SYNCS.PHASECHK.TRANS64.TRYWAIT P0, [R2+URZ+0x1a0], R4 ;  /* 0x0001a004020075a7 */ /* 0x0022a400080011ff */
[----:B--2---:R-:W-:Y:S05]  /*8850*/  @!P0 NANOSLEEP.SYNCS 0x989680 ;  /* 0x009896800000895d */ /* 0x004fea0003900000 */
[----:B------:R-:W2:Y:S02]  /*8860*/  @!P0 SYNCS.PHASECHK.TRANS64 P0, [R2+URZ+0x1a0], R4 ;  /* 0x0001a004020085a7 */ /* 0x000ea400080010ff */
[----:B--2---:R-:W-:Y:S05]  /*8870*/  @!P0 BRA `(.L_x_62) ;  /* 0xfffffffc00f08947 */ /* 0x004fea000383ffff */
[----:B------:R-:W-:Y:S05]  /*8880*/  BRA `(.L_x_162) ;  /* 0xffffffa800a47947 */ /* 0x000fea000383ffff */
.L_x_63:
[----:B------:R-:W-:-:S07]  /*8890*/  MOV R2, UR4 ;  /* 0x0000000400027c02 */ /* 0x000fce0008000f00 */
.L_x_163:
[----:B-1----:R1:W2:Y:S02]  /*88a0*/  SYNCS.PHASECHK.TRANS64.TRYWAIT P0, [R2+URZ+0x150], R5 ;  /* 0x00015005020075a7 */ /* 0x0022a400080011ff */
[----:B--2---:R-:W-:Y:S05]  /*88b0*/  @!P0 NANOSLEEP.SYNCS 0x989680 ;  /* 0x009896800000895d */ /* 0x004fea0003900000 */
[----:B------:R-:W2:Y:S02]  /*88c0*/  @!P0 SYNCS.PHASECHK.TRANS64 P0, [R2+URZ+0x150], R5 ;  /* 0x00015005020085a7 */ /* 0x000ea400080010ff */
[----:B--2---:R-:W-:Y:S05]  /*88d0*/  @!P0 BRA `(.L_x_163) ;  /* 0xfffffffc00f08947 */ /* 0x004fea000383ffff */
[----:B------:R-:W-:Y:S05]  /*88e0*/  BRA `(.L_x_164) ;  /* 0xffffffa800b47947 */ /* 0x000fea000383ffff */
.L_x_64:
[----:B-1----:R1:W2:Y:S02]  /*88f0*/  SYNCS.PHASECHK.TRANS64.TRYWAIT P1, [R2+URZ+0x140], R4 ;  /* 0x00014004020075a7 */ /* 0x0022a400080211ff */
[----:B--2---:R-:W-:Y:S05]  /*8900*/  @!P1 NANOSLEEP.SYNCS 0x989680 ;  /* 0x009896800000995d */ /* 0x004fea0003900000 */
[----:B------:R-:W2:Y:S02]  /*8910*/  @!P1 SYNCS.PHASECHK.TRANS64 P1, [R2+URZ+0x140], R4 ;  /* 0x00014004020095a7 */ /* 0x000ea400080210ff */
[----:B--2---:R-:W-:Y:S05]  /*8920*/  @!P1 BRA `(.L_x_64) ;  /* 0xfffffffc00f09947 */ /* 0x004fea000383ffff */
[----:B------:R-:W-:Y:S05]  /*8930*/  BRA `(.L_x_165) ;  /* 0xffffffa800e47947 */ /* 0x000fea000383ffff */
.L_x_67:
[----:B------:R-:W-:-:S07]  /*8940*/  MOV R0, UR4 ;  /* 0x0000000400007c02 */ /* 0x000fce0008000f00 */
.L_x_166:
[----:B-1----:R1:W2:Y:S02]  /*8950*/  SYNCS.PHASECHK.TRANS64.TRYWAIT P0, [R0+URZ+0x150], R2 ;  /* 0x00015002000075a7 */ /* 0x0022a400080011ff */
[----:B--2---:R-:W-:Y:S05]  /*8960*/  @!P0 NANOSLEEP.SYNCS 0x989680 ;  /* 0x009896800000895d */ /* 0x004fea0003900000 */
[----:B------:R-:W2:Y:S02]  /*8970*/  @!P0 SYNCS.PHASECHK.TRANS64 P0, [R0+URZ+0x150], R2 ;  /* 0x00015002000085a7 */ /* 0x000ea400080010ff */
[----:B--2---:R-:W-:Y:S05]  /*8980*/  @!P0 BRA `(.L_x_166) ;  /* 0xfffffffc00f08947 */ /* 0x004fea000383ffff */
[----:B------:R-:W-:Y:S05]  /*8990*/  BRA `(.L_x_66) ;  /* 0xffffffac00387947 */ /* 0x000fea000383ffff */
.L_x_74:
[----:B-1----:R1:W2:Y:S02]  /*89a0*/  SYNCS.PHASECHK.TRANS64.TRYWAIT P1, [R0+URZ+0x140], R2 ;  /* 0x00014002000075a7 */ /* 0x0022a400080211ff */
[----:B--2---:R-:W-:Y:S05]  /*89b0*/  @!P1 NANOSLEEP.SYNCS 0x989680 ;  /* 0x009896800000995d */ /* 0x004fea0003900000 */
[----:B------:R-:W2:Y:S02]  /*89c0*/  @!P1 SYNCS.PHASECHK.TRANS64 P1, [R0+URZ+0x140], R2 ;  /* 0x00014002000095a7 */ /* 0x000ea400080210ff */
[----:B--2---:R-:W-:Y:S05]  /*89d0*/  @!P1 BRA `(.L_x_74) ;  /* 0xfffffffc00f09947 */ /* 0x004fea000383ffff */
[----:B------:R-:W-:Y:S05]  /*89e0*/  BRA `(.L_x_167) ;  /* 0xffffffb0009c7947 */ /* 0x000fea000383ffff */
.L_x_75:
[----:B------:R-:W-:-:S07]  /*89f0*/  MOV R2, UR23 ;  /* 0x0000001700027c02 */ /* 0x000fce0008000f00 */
.L_x_168:
[----:B-1----:R1:W2:Y:S02]  /*8a00*/  SYNCS.PHASECHK.TRANS64.TRYWAIT P0, [R2+URZ+0x180], R0 ;  /* 0x00018000020075a7 */ /* 0x0022a400080011ff */
[----:B--2---:R-:W-:Y:S05]  /*8a10*/  @!P0 NANOSLEEP.SYNCS 0x989680 ;  /* 0x009896800000895d */ /* 0x004fea0003900000 */
[----:B------:R-:W2:Y:S02]  /*8a20*/  @!P0 SYNCS.PHASECHK.TRANS64 P0, [R2+URZ+0x180], R0 ;  /* 0x00018000020085a7 */ /* 0x000ea400080010ff */
[----:B--2---:R-:W-:Y:S05]  /*8a30*/  @!P0 BRA `(.L_x_168) ;  /* 0xfffffffc00f08947 */ /* 0x004fea000383ffff */
[----:B------:R-:W-:Y:S05]  /*8a40*/  BRA `(.L_x_169) ;  /* 0xffffffb000ec7947 */ /* 0x000fea000383ffff */
.L_x_78:
[----:B------:R-:W-:Y:S07]  /*8a50*/  MOV R0, UR5 ;  /* 0x0000000500007c02 */ /* 0x000fee0008000f00 */
.L_x_170:
[----:B-1----:R1:W2:Y:S02]  /*8a60*/  SYNCS.PHASECHK.TRANS64.TRYWAIT P0, [R0+URZ], R2 ;  /* 0x00000002000075a7 */ /* 0x0022a400080011ff */
[----:B--2---:R-:W-:Y:S05]  /*8a70*/  @!P0 NANOSLEEP.SYNCS 0x989680 ;  /* 0x009896800000895d */ /* 0x004fea0003900000 */
[----:B------:R-:W2:Y:S02]  /*8a80*/  @!P0 SYNCS.PHASECHK.TRANS64 P0, [R0+URZ], R2 ;  /* 0x00000002000085a7 */ /* 0x000ea400080010ff */
[----:B--2---:R-:W-:Y:S05]  /*8a90*/  @!P0 BRA `(.L_x_170) ;  /* 0xfffffffc00f08947 */ /* 0x004fea000383ffff */
[----:B------:R-:W-:Y:S05]  /*8aa0*/  BRA `(.L_x_77) ;  /* 0xffffffb400087947 */ /* 0x000fea000383ffff */
.L_x_81:
[----:B------:R-:W-:-:S07]  /*8ab0*/  MOV R0, UR4 ;  /* 0x0000000400007c02 */ /* 0x000fce0008000f00 */
.L_x_171:
[----:B--2---:R2:W4:Y:S02]  /*8ac0*/  SYNCS.PHASECHK.TRANS64.TRYWAIT P0, [R0+URZ], R2 ;  /* 0x00000002000075a7 */ /* 0x00452400080011ff */
[----:B----4-:R-:W-:Y:S05]  /*8ad0*/  @!P0 NANOSLEEP.SYNCS 0x989680 ;  /* 0x009896800000895d */ /* 0x010fea0003900000 */
[----:B------:R-:W4:Y:S02]  /*8ae0*/  @!P0 SYNCS.PHASECHK.TRANS64 P0, [R0+URZ], R2 ;  /* 0x00000002000085a7 */ /* 0x000f2400080010ff */
[----:B----4-:R-:W-:Y:S05]  /*8af0*/  @!P0 BRA `(.L_x_171) ;  /* 0xfffffffc00f08947 */ /* 0x010fea000383ffff */
[----:B------:R-:W-:Y:S05]  /*8b00*/  BRA `(.L_x_172) ;  /* 0xffffffb400bc7947 */ /* 0x000fea000383ffff */
.L_x_82:
[----:B------:R-:W-:-:S07]  /*8b10*/  MOV R0, UR5 ;  /* 0x0000000500007c02 */ /* 0x000fce0008000f00 */
.L_x_173:
[----:B-1----:R1:W2:Y:S02]  /*8b20*/  SYNCS.PHASECHK.TRANS64.TRYWAIT P0, [R0+URZ], R3 ;  /* 0x00000003000075a7 */ /* 0x0022a400080011ff */
[----:B--2---:R-:W-:Y:S05]  /*8b30*/  @!P0 NANOSLEEP.SYNCS 0x989680 ;  /* 0x009896800000895d */ /* 0x004fea0003900000 */
[----:B------:R-:W2:Y:S02]  /*8b40*/  @!P0 SYNCS.PHASECHK.TRANS64 P0, [R0+URZ], R3 ;  /* 0x00000003000085a7 */ /* 0x000ea400080010ff */
[----:B--2---:R-:W-:Y:S05]  /*8b50*/  @!P0 BRA `(.L_x_173) ;  /* 0xfffffffc00f08947 */ /* 0x004fea000383ffff */
[----:B------:R-:W-:Y:S05]  /*8b60*/  BRA `(.L_x_174) ;  /* 0xffffffb400c87947 */ /* 0x000fea000383ffff */
.L_x_83:
[----:B------:R-:W-:-:S07]  /*8b70*/  MOV R0, UR5 ;  /* 0x0000000500007c02 */ /* 0x000fce0008000f00 */
.L_x_175:
[----:B-1----:R1:W2:Y:S02]  /*8b80*/  SYNCS.PHASECHK.TRANS64.TRYWAIT P0, [R0+URZ], R3 ;  /* 0x00000003000075a7 */ /* 0x0022a400080011ff */
[----:B--2---:R-:W-:Y:S05]  /*8b90*/  @!P0 NANOSLEEP.SYNCS 0x989680 ;  /* 0x009896800000895d */ /* 0x004fea0003900000 */
[----:B------:R-:W2:Y:S02]  /*8ba0*/  @!P0 SYNCS.PHASECHK.TRANS64 P0, [R0+URZ], R3 ;  /* 0x00000003000085a7 */ /* 0x000ea400080010ff */
[----:B--2---:R-:W-:Y:S05]  /*8bb0*/  @!P0 BRA `(.L_x_175) ;  /* 0xfffffffc00f08947 */ /* 0x004fea000383ffff */
[----:B------:R-:W-:Y:S05]  /*8bc0*/  BRA `(.L_x_176) ;  /* 0xffffffb400d47947 */ /* 0x000fea000383ffff */
.L_x_84:
[----:B-1----:R-:W-:-:S07]  /*8bd0*/  MOV R0, UR4 ;  /* 0x0000000400007c02 */ /* 0x002fce0008000f00 */
.L_x_177:
[----:B-1----:R1:W2:Y:S02]  /*8be0*/  SYNCS.PHASECHK.TRANS64.TRYWAIT P0, [R0+URZ], R2 ;  /* 0x00000002000075a7 */ /* 0x0022a400080011ff */
[----:B--2---:R-:W-:Y:S05]  /*8bf0*/  @!P0 NANOSLEEP.SYNCS 0x989680 ;  /* 0x009896800000895d */ /* 0x004fea0003900000 */
[----:B------:R-:W2:Y:S02]  /*8c00*/  @!P0 SYNCS.PHASECHK.TRANS64 P0, [R0+URZ], R2 ;  /* 0x00000002000085a7 */ /* 0x000ea400080010ff */
[----:B--2---:R-:W-:Y:S05]  /*8c10*/  @!P0 BRA `(.L_x_177) ;  /* 0xfffffffc00f08947 */ /* 0x004fea000383ffff */
[----:B------:R-:W-:Y:S05]  /*8c20*/  BRA `(.L_x_178) ;  /* 0xffffffb400e07947 */ /* 0x000fea000383ffff */
.L_x_89:
[----:B--2---:R2:W3:Y:S02]  /*8c30*/  SYNCS.PHASECHK.TRANS64.TRYWAIT P0, [R12+URZ+0x140], R0 ;  /* 0x000140000c0075a7 */ /* 0x0044e400080011ff */
[----:B---3--:R-:W-:Y:S05]  /*8c40*/  @!P0 NANOSLEEP.SYNCS 0x989680 ;  /* 0x009896800000895d */ /* 0x008fea0003900000 */
[----:B------:R-:W3:Y:S02]  /*8c50*/  @!P0 SYNCS.PHASECHK.TRANS64 P0, [R12+URZ+0x140], R0 ;  /* 0x000140000c0085a7 */ /* 0x000ee400080010ff */
[----:B---3--:R-:W-:Y:S05]  /*8c60*/  @!P0 BRA `(.L_x_89) ;  /* 0xfffffffc00f08947 */ /* 0x008fea000383ffff */
[----:B------:R-:W-:Y:S05]  /*8c70*/  BRA `(.L_x_179) ;  /* 0xffffffb800f87947 */ /* 0x000fea000383ffff */
.L_x_92:
[----:B-1----:R-:W-:Y:S07]  /*8c80*/  MOV R0, UR21 ;  /* 0x0000001500007c02 */ /* 0x002fee0008000f00 */
.L_x_180:
[----:B-1----:R1:W2:Y:S02]  /*8c90*/  SYNCS.PHASECHK.TRANS64.TRYWAIT P2, [R0+URZ+0x138], R6 ;  /* 0x00013806000075a7 */ /* 0x0022a400080411ff */
[----:B--2---:R-:W-:Y:S05]  /*8ca0*/  @!P2 NANOSLEEP.SYNCS 0x989680 ;  /* 0x009896800000a95d */ /* 0x004fea0003900000 */
[----:B------:R-:W2:Y:S02]  /*8cb0*/  @!P2 SYNCS.PHASECHK.TRANS64 P2, [R0+URZ+0x138], R6 ;  /* 0x000138060000a5a7 */ /* 0x000ea400080410ff */
[----:B--2---:R-:W-:Y:S05]  /*8cc0*/  @!P2 BRA `(.L_x_180) ;  /* 0xfffffffc00f0a947 */ /* 0x004fea000383ffff */
[----:B------:R-:W-:Y:S05]  /*8cd0*/  BRA `(.L_x_91) ;  /* 0xffffffc000607947 */ /* 0x000fea000383ffff */
.L_x_95:
[----:B------:R-:W-:Y:S07]  /*8ce0*/  MOV R0, UR21 ;  /* 0x0000001500007c02 */ /* 0x000fee0008000f00 */
.L_x_181:
[----:B-1----:R1:W2:Y:S02]  /*8cf0*/  SYNCS.PHASECHK.TRANS64.TRYWAIT P0, [R0+URZ+0x120], R9 ;  /* 0x00012009000075a7 */ /* 0x0022a400080011ff */
[----:B--2---:R-:W-:Y:S05]  /*8d00*/  @!P0 NANOSLEEP.SYNCS 0x989680 ;  /* 0x009896800000895d */ /* 0x004fea0003900000 */
[----:B------:R-:W2:Y:S02]  /*8d10*/  @!P0 SYNCS.PHASECHK.TRANS64 P0, [R0+URZ+0x120], R9 ;  /* 0x00012009000085a7 */ /* 0x000ea400080010ff */
[----:B--2---:R-:W-:Y:S05]  /*8d20*/  @!P0 BRA `(.L_x_181) ;  /* 0xfffffffc00f08947 */ /* 0x004fea000383ffff */
[----:B------:R-:W-:Y:S05]  /*8d30*/  BRA `(.L_x_182) ;  /* 0xffffffc000bc7947 */ /* 0x000fea000383ffff */
.L_x_96:
[----:B------:R-:W-:Y:S07]  /*8d40*/  MOV R0, UR21 ;  /* 0x0000001500007c02 */ /* 0x000fee0008000f00 */
.L_x_183:
[----:B-1----:R1:W2:Y:S02]  /*8d50*/  SYNCS.PHASECHK.TRANS64.TRYWAIT P0, [R0+URZ+0x128], R9 ;  /* 0x00012809000075a7 */ /* 0x0022a400080011ff */
[----:B--2---:R-:W-:Y:S05]  /*8d60*/  @!P0 NANOSLEEP.SYNCS 0x989680 ;  /* 0x009896800000895d */ /* 0x004fea0003900000 */
[----:B------:R-:W2:Y:S02]  /*8d70*/  @!P0 SYNCS.PHASECHK.TRANS64 P0, [R0+URZ+0x128], R9 ;  /* 0x00012809000085a7 */ /* 0x000ea400080010ff */
[----:B--2---:R-:W-:Y:S05]  /*8d80*/  @!P0 BRA `(.L_x_183) ;  /* 0xfffffffc00f08947 */ /* 0x004fea000383ffff */
[----:B------:R-:W-:Y:S05]  /*8d90*/  BRA `(.L_x_184) ;  /* 0xffffffc000f87947 */ /* 0x000fea000383ffff */
.L_x_98:
[----:B------:R-:W-:-:S07]  /*8da0*/  MOV R0, UR21 ;  /* 0x0000001500007c02 */ /* 0x000fce0008000f00 */
.L_x_185:
[----:B-1----:R1:W3:Y:S02]  /*8db0*/  SYNCS.PHASECHK.TRANS64.TRYWAIT P0, [R0+URZ+0x120], R2 ;  /* 0x00012002000075a7 */ /* 0x0022e400080011ff */
[----:B---3--:R-:W-:Y:S05]  /*8dc0*/  @!P0 NANOSLEEP.SYNCS 0x989680 ;  /* 0x009896800000895d */ /* 0x008fea0003900000 */
[----:B------:R-:W3:Y:S02]  /*8dd0*/  @!P0 SYNCS.PHASECHK.TRANS64 P0, [R0+URZ+0x120], R2 ;  /* 0x00012002000085a7 */ /* 0x000ee400080010ff */
[----:B---3--:R-:W-:Y:S05]  /*8de0*/  @!P0 BRA `(.L_x_185) ;  /* 0xfffffffc00f08947 */ /* 0x008fea000383ffff */
[----:B------:R-:W-:Y:S05]  /*8df0*/  BRA `(.L_x_186) ;  /* 0xffffffc4006c7947 */ /* 0x000fea000383ffff */
.L_x_100:
[----:B-1----:R1:W2:Y:S02]  /*8e00*/  SYNCS.PHASECHK.TRANS64.TRYWAIT P0, [R3+URZ+0x140], R0 ;  /* 0x00014000030075a7 */ /* 0x0022a400080011ff */
[----:B--2---:R-:W-:Y:S05]  /*8e10*/  @!P0 NANOSLEEP.SYNCS 0x989680 ;  /* 0x009896800000895d */ /* 0x004fea0003900000 */
[----:B------:R-:W2:Y:S02]  /*8e20*/  @!P0 SYNCS.PHASECHK.TRANS64 P0, [R3+URZ+0x140], R0 ;  /* 0x00014000030085a7 */ /* 0x000ea400080010ff */
[----:B--2---:R-:W-:Y:S05]  /*8e30*/  @!P0 BRA `(.L_x_100) ;  /* 0xfffffffc00f08947 */ /* 0x004fea000383ffff */
[----:B------:R-:W-:Y:S05]  /*8e40*/  BRA `(.L_x_187) ;  /* 0xffffffc8002c7947 */ /* 0x000fea000383ffff */
.L_x_111:
[----:B-1----:R1:W2:Y:S02]  /*8e50*/  SYNCS.PHASECHK.TRANS64.TRYWAIT P1, [R3+URZ+0x110], R0 ;  /* 0x00011000030075a7 */ /* 0x0022a400080211ff */
[----:B--2---:R-:W-:Y:S05]  /*8e60*/  @!P1 NANOSLEEP.SYNCS 0x989680 ;  /* 0x009896800000995d */ /* 0x004fea0003900000 */
[----:B------:R-:W2:Y:S02]  /*8e70*/  @!P1 SYNCS.PHASECHK.TRANS64 P1, [R3+URZ+0x110], R0 ;  /* 0x00011000030095a7 */ /* 0x000ea400080210ff */
[----:B--2---:R-:W-:Y:S05]  /*8e80*/  @!P1 BRA `(.L_x_111) ;  /* 0xfffffffc00f09947 */ /* 0x004fea000383ffff */
[----:B------:R-:W-:Y:S05]  /*8e90*/  BRA `(.L_x_110) ;  /* 0xffffffd4009c7947 */ /* 0x000fea000383ffff */
.L_x_113:
[----:B-1----:R1:W2:Y:S02]  /*8ea0*/  SYNCS.PHASECHK.TRANS64.TRYWAIT P0, [R43+URZ+0x160], R4 ;  /* 0x000160042b0075a7 */ /* 0x0022a400080011ff */
[----:B--2---:R-:W-:Y:S05]  /*8eb0*/  @!P0 NANOSLEEP.SYNCS 0x989680 ;  /* 0x009896800000895d */ /* 0x004fea0003900000 */
[----:B------:R-:W2:Y:S02]  /*8ec0*/  @!P0 SYNCS.PHASECHK.TRANS64 P0, [R43+URZ+0x160], R4 ;  /* 0x000160042b0085a7 */ /* 0x000ea400080010ff */
[----:B--2---:R-:W-:Y:S05]  /*8ed0*/  @!P0 BRA `(.L_x_113) ;  /* 0xfffffffc00f08947 */ /* 0x004fea000383ffff */
[----:B------:R-:W-:Y:S05]  /*8ee0*/  BRA `(.L_x_112) ;  /* 0xffffffd400f07947 */ /* 0x000fea000383ffff */
.L_x_121:
[----:B--2---:R2:W3:Y:S02]  /*8ef0*/  SYNCS.PHASECHK.TRANS64.TRYWAIT P0, [R3+URZ+0x110], R0 ;  /* 0x00011000030075a7 */ /* 0x0044e400080011ff */
[----:B---3--:R-:W-:Y:S05]  /*8f00*/  @!P0 NANOSLEEP.SYNCS 0x989680 ;  /* 0x009896800000895d */ /* 0x008fea0003900000 */
[----:B------:R-:W3:Y:S02]  /*8f10*/  @!P0 SYNCS.PHASECHK.TRANS64 P0, [R3+URZ+0x110], R0 ;  /* 0x00011000030085a7 */ /* 0x000ee400080010ff */
[----:B---3--:R-:W-:Y:S05]  /*8f20*/  @!P0 BRA `(.L_x_121) ;  /* 0xfffffffc00f08947 */ /* 0x008fea000383ffff */
[----:B------:R-:W-:Y:S05]  /*8f30*/  BRA `(.L_x_120) ;  /* 0xffffffe000e47947 */ /* 0x000fea000383ffff */
        .weak           $__internal_0_$__cuda_sm10x_tcgen05_guardrail_trap_col_being_dealloced_not_returned_by_alloc
        .type           $__internal_0_$__cuda_sm10x_tcgen05_guardrail_trap_col_being_dealloced_not_returned_by_alloc,@function
        .size           $__internal_0_$__cuda_sm10x_tcgen05_guardrail_trap_col_being_dealloced_not_returned_by_alloc,($__internal_1_$__cuda_sm10x_tcgen05_guardrail_trap_phase_invalid_during_alloc - $__internal_0_$__cuda_sm10x_tcgen05_guardrail_trap_col_being_dealloced_not_returned_by_alloc)
$__internal_0_$__cuda_sm10x_tcgen05_guardrail_trap_col_being_dealloced_not_returned_by_alloc:
[----:B------:R-:W-:Y:S05]  /*8f40*/  BPT.TRAP 0x1 ;  /* 0x000000040000795c */ /* 0x000fea0000300000 */
[----:B------:R-:W-:-:S04]  /*8f50*/  HFMA2 R3, -RZ, RZ, 0, 0 ;  /* 0x00000000ff037431 */ /* 0x000fc800000001ff */
[----:B------:R-:W-:Y:S05]  /*8f60*/  RET.REL.NODEC R2 `(_ZN7cutlass13device_kernelINS_4gemm6kernel13GemmUniversalIN4cute5tupleIJiiiiEEENS1_10collective13CollectiveMmaINS1_35MainloopSm100TmaUmmaWarpSpecializedILi17ELi2ELi4ENS5_IJNS4_1CILi1EEENSA_ILi2EEESB_EEEEENS5_IJNSA_ILi64EEENSA_ILi128EEESF_EEEaNS5_IJlSB_lEEEaSI_NS4_8TiledMMAINS4_8MMA_AtomIJNS4_15SM100_MMA_S8_SSIaaiLi64ELi128ELNS4_4UMMA5MajorE0ELSN_0ELNSM_8SaturateE0EEEEEENS4_6LayoutINS5_IJSB_SB_SB_EEENS5_IJNSA_ILi0EEEST_ST_EEEEENS5_IJNS4_10UnderscoreESW_SW_EEEEENS4_23SM90_TMA_LOAD_MULTICASTENS4_14ComposedLayoutINS4_7SwizzleILi2ELi4ELi3EEENS4_18smem_ptr_flag_bitsILi8EEENSR_INS5_IJNSA_ILi8EEESF_EEENS5_IJSF_SB_EEEEEEEvNS4_8identityENS4_13SM90_TMA_LOADES19_vS1A_EENS_8epilogue10collective18CollectiveEpilogueINS1D_23Sm100TmaWarpSpecializedILi2ELi2ELi32ELb0ELb0EEEJSH_NS5_IJNSR_ISF_SB_EES1I_EEEaSI_aSI_NS1D_6fusion15FusionCallbacksIS1H_NS1K_17LinearCombinationIaiaiLNS_15FloatRoundStyleE2EEESH_S1J_JEEENS4_5SM1004TMEM4LOAD26SM100_TMEM_LOAD_16dp32b32xES1B_S19_NS4_39AutoVectorizingCopyWithAssumedAlignmentILi128EEENS4_14SM90_TMA_STOREES19_S1V_S1V_EEEvvEEEEvNT_6ParamsE) ;  /* 0xffffff7002247950 */ /* 0x000fea0003c3ffff */
        .weak           $__internal_1_$__cuda_sm10x_tcgen05_guardrail_trap_phase_invalid_during_alloc
        .type           $__internal_1_$__cuda_sm10x_tcgen05_guardrail_trap_phase_invalid_during_alloc,@function
        .size           $__internal_1_$__cuda_sm10x_tcgen05_guardrail_trap_phase_invalid_during_alloc,($__internal_2_$__cuda_sm10x_tcgen05_guardrail_trap_unallocated_columns_being_dealloced - $__internal_1_$__cuda_sm10x_tcgen05_guardrail_trap_phase_invalid_during_alloc)
$__internal_1_$__cuda_sm10x_tcgen05_guardrail_trap_phase_invalid_during_alloc:
[----:B------:R-:W-:Y:S05]  /*8f70*/  BPT.TRAP 0x1 ;  /* 0x000000040000795c */ /* 0x000fea0000300000 */
[----:B------:R-:W-:-:S04]  /*8f80*/  MOV R5, 0x0 ;  /* 0x0000000000057802 */ /* 0x000fc80000000f00 */
[----:B------:R-:W-:Y:S05]  /*8f90*/  RET.REL.NODEC R4 `(_ZN7cutlass13device_kernelINS_4gemm6kernel13GemmUniversalIN4cute5tupleIJiiiiEEENS1_10collective13CollectiveMmaINS1_35MainloopSm100TmaUmmaWarpSpecializedILi17ELi2ELi4ENS5_IJNS4_1CILi1EEENSA_ILi2EEESB_EEEEENS5_IJNSA_ILi64EEENSA_ILi128EEESF_EEEaNS5_IJlSB_lEEEaSI_NS4_8TiledMMAINS4_8MMA_AtomIJNS4_15SM100_MMA_S8_SSIaaiLi64ELi128ELNS4_4UMMA5MajorE0ELSN_0ELNSM_8SaturateE0EEEEEENS4_6LayoutINS5_IJSB_SB_SB_EEENS5_IJNSA_ILi0EEEST_ST_EEEEENS5_IJNS4_10UnderscoreESW_SW_EEEEENS4_23SM90_TMA_LOAD_MULTICASTENS4_14ComposedLayoutINS4_7SwizzleILi2ELi4ELi3EEENS4_18smem_ptr_flag_bitsILi8EEENSR_INS5_IJNSA_ILi8EEESF_EEENS5_IJSF_SB_EEEEEEEvNS4_8identityENS4_13SM90_TMA_LOADES19_vS1A_EENS_8epilogue10collective18CollectiveEpilogueINS1D_23Sm100TmaWarpSpecializedILi2ELi2ELi32ELb0ELb0EEEJSH_NS5_IJNSR_ISF_SB_EES1I_EEEaSI_aSI_NS1D_6fusion15FusionCallbacksIS1H_NS1K_17LinearCombinationIaiaiLNS_15FloatRoundStyleE2EEESH_S1J_JEEENS4_5SM1004TMEM4LOAD26SM100_TMEM_LOAD_16dp32b32xES1B_S19_NS4_39AutoVectorizingCopyWithAssumedAlignmentILi128EEENS4_14SM90_TMA_STOREES19_S1V_S1V_EEEvvEEEEvNT_6ParamsE) ;  /* 0xffffff7004187950 */ /* 0x000fea0003c3ffff */
        .weak           $__internal_2_$__cuda_sm10x_tcgen05_guardrail_trap_unallocated_columns_being_dealloced
        .type           $__internal_2_$__cuda_sm10x_tcgen05_guardrail_trap_unallocated_columns_being_dealloced,@function
        .size           $__internal_2_$__cuda_sm10x_tcgen05_guardrail_trap_unallocated_columns_being_dealloced,(.L_x_189 - $__internal_2_$__cuda_sm10x_tcgen05_guardrail_trap_unallocated_columns_being_dealloced)
$__internal_2_$__cuda_sm10x_tcgen05_guardrail_trap_unallocated_columns_being_dealloced:
[----:B------:R-:W-:Y:S05]  /*8fa0*/  BPT.TRAP 0x1 ;  /* 0x000000040000795c */ /* 0x000fea0000300000 */
[----:B------:R-:W-:-:S04]  /*8fb0*/  HFMA2 R3, -RZ, RZ, 0, 0 ;  /* 0x00000000ff037431 */ /* 0x000fc800000001ff */
[----:B------:R-:W-:Y:S05]  /*8fc0*/  RET.REL.NODEC R2 `(_ZN7cutlass13device_kernelINS_4gemm6kernel13GemmUniversalIN4cute5tupleIJiiiiEEENS1_10collective13CollectiveMmaINS1_35MainloopSm100TmaUmmaWarpSpecializedILi17ELi2ELi4ENS5_IJNS4_1CILi1EEENSA_ILi2EEESB_EEEEENS5_IJNSA_ILi64EEENSA_ILi128EEESF_EEEaNS5_IJlSB_lEEEaSI_NS4_8TiledMMAINS4_8MMA_AtomIJNS4_15SM100_MMA_S8_SSIaaiLi64ELi128ELNS4_4UMMA5MajorE0ELSN_0ELNSM_8SaturateE0EEEEEENS4_6LayoutINS5_IJSB_SB_SB_EEENS5_IJNSA_ILi0EEEST_ST_EEEEENS5_IJNS4_10UnderscoreESW_SW_EEEEENS4_23SM90_TMA_LOAD_MULTICASTENS4_14ComposedLayoutINS4_7SwizzleILi2ELi4ELi3EEENS4_18smem_ptr_flag_bitsILi8EEENSR_INS5_IJNSA_ILi8EEESF_EEENS5_IJSF_SB_EEEEEEEvNS4_8identityENS4_13SM90_TMA_LOADES19_vS1A_EENS_8epilogue10collective18CollectiveEpilogueINS1D_23Sm100TmaWarpSpecializedILi2ELi2ELi32ELb0ELb0EEEJSH_NS5_IJNSR_ISF_SB_EES1I_EEEaSI_aSI_NS1D_6fusion15FusionCallbacksIS1H_NS1K_17LinearCombinationIaiaiLNS_15FloatRoundStyleE2EEESH_S1J_JEEENS4_5SM1004TMEM4LOAD26SM100_TMEM_LOAD_16dp32b32xES1B_S19_NS4_39AutoVectorizingCopyWithAssumedAlignmentILi128EEENS4_14SM90_TMA_STOREES19_S1V_S1V_EEEvvEEEEvNT_6ParamsE) ;  /* 0xffffff70020c7950 */ /* 0x000fea0003c3ffff */
.L_x_188:
[----:B------:R-:W-:-:S00]  /*8fd0*/  BRA `(.L_x_188) ;  /* 0xfffffffc00fc7947 */ /* 0x000fc0000383ffff */
[----:B------:R-:W-:-:S00]  /*8fe0*/  NOP ;  /* 0x0000000000007918 */ /* 0x000fc00000000000 */
        /* <DEDUP_REMOVED lines=9> */
.L_x_189:


//--------------------- .nv.global.init           --------------------------
	.section	.nv.global.init,"aw",@progbits
.nv.global.init:
	.type		$str$27,@object
	.size		$str$27,($str$28 - $str$27)
$str$27:
        /*0000*/ 	.byte	0x28, 0x61, 0x64, 0x64, 0x72, 0x65, 0x73, 0x73, 0x20, 0x26, 0x20, 0x6d, 0x61, 0x73, 0x6b, 0x29
        /*0010*/ 	.byte	0x20, 0x3d, 0x3d, 0x20, 0x30, 0x00
	.type		$str$28,@object
	.size		$str$28,($str$26 - $str$28)
$str$28:
        /*0016*/ 	.byte	0x2f, 0x74, 0x6d, 0x70, 0x2f, 0x63, 0x75, 0x74, 0x6c, 0x61, 0x73, 0x73, 0x5f, 0x73, 0x77, 0x65
        /*0026*/ 	.byte	0x65, 0x70, 0x5f, 0x73, 0x72, 0x63, 0x2f, 0x69, 0x6e, 0x63, 0x6c, 0x75, 0x64, 0x65, 0x2f, 0x63
        /*0036*/ 	.byte	0x75, 0x74, 0x65, 0x2f, 0x70, 0x6f, 0x69, 0x6e, 0x74, 0x65, 0x72, 0x5f, 0x66, 0x6c, 0x61, 0x67
        /*0046*/ 	.byte	0x67, 0x65, 0x64, 0x2e, 0x68, 0x70, 0x70, 0x00
	.type		$str$26,@object
	.size		$str$26,($str$25 - $str$26)
$str$26:
        /*004e*/ 	.byte	0x2f, 0x74, 0x6d, 0x70, 0x2f, 0x63, 0x75, 0x74, 0x6c, 0x61, 0x73, 0x73, 0x5f, 0x73, 0x77, 0x65
        /*005e*/ 	.byte	0x65, 0x70, 0x5f, 0x73, 0x72, 0x63, 0x2f, 0x69, 0x6e, 0x63, 0x6c, 0x75, 0x64, 0x65, 0x2f, 0x63
        /*006e*/ 	.byte	0x75, 0x74, 0x65, 0x2f, 0x61, 0x74, 0x6f, 0x6d, 0x2f, 0x63, 0x6f, 0x70, 0x79, 0x5f, 0x74, 0x72
        /*007e*/ 	.byte	0x61, 0x69, 0x74, 0x73, 0x5f, 0x73, 0x6d, 0x31, 0x30, 0x30, 0x2e, 0x68, 0x70, 0x70, 0x00
	.type		$str$25,@object
	.size		$str$25,(__unnamed_1 - $str$25)
$str$25:
        /*008d*/ 	.byte	0x28, 0x28, 0x75, 0x69, 0x6e, 0x74, 0x33, 0x32, 0x5f, 0x74, 0x28, 0x74, 0x68, 0x72, 0x65, 0x61
        /*009d*/ 	.byte	0x64, 0x49, 0x64, 0x78, 0x2e, 0x78, 0x29, 0x20, 0x2f, 0x20, 0x33, 0x32, 0x29, 0x20, 0x25, 0x20
        /*00ad*/ 	.byte	0x34, 0x29, 0x20, 0x3d, 0x3d, 0x20, 0x28, 0x28, 0x28, 0x74, 0x6d, 0x65, 0x6d, 0x5f, 0x61, 0x64
        /*00bd*/ 	.byte	0x64, 0x72, 0x20, 0x3e, 0x3e, 0x20, 0x31, 0x36, 0x29, 0x20, 0x2f, 0x20, 0x33, 0x32, 0x29, 0x20
        /*00cd*/ 	.byte	0x25, 0x20, 0x34, 0x29, 0x00
	.type		__unnamed_1,@object
	.size		__unnamed_1,(__unnamed_2 - __unnamed_1)
__unnamed_1:
        /*00d2*/ 	.byte	0x61, 0x75, 0x74, 0x6f, 0x20, 0x63, 0x75, 0x74, 0x65, 0x3a, 0x3a, 0x61, 0x73, 0x5f, 0x70, 0x6f
        /* <DEDUP_REMOVED lines=24> */
        /*0262*/ 	.byte	0x00
	.type		__unnamed_2,@object
	.size		__unnamed_2,(.L_2 - __unnamed_2)
__unnamed_2:
        /* <DEDUP_REMOVED lines=41> */
.L_2:


//--------------------- .nv.shared._ZN7cutlass13device_kernelINS_4gemm6kernel13GemmUniversalIN4cute5tupleIJiiiiEEENS1_10collective13CollectiveMmaINS1_35MainloopSm100TmaUmmaWarpSpecializedILi17ELi2ELi4ENS5_IJNS4_1CILi1EEENSA_ILi2EEESB_EEEEENS5_IJNSA_ILi64EEENSA_ILi128EEESF_EEEaNS5_IJlSB_lEEEaSI_NS4_8TiledMMAINS4_8MMA_AtomIJNS4_15SM100_MMA_S8_SSIaaiLi64ELi128ELNS4_4UMMA5MajorE0ELSN_0ELNSM_8SaturateE0EEEEEENS4_6LayoutINS5_IJSB_SB_SB_EEENS5_IJNSA_ILi0EEEST_ST_EEEEENS5_IJNS4_10UnderscoreESW_SW_EEEEENS4_23SM90_TMA_LOAD_MULTICASTENS4_14ComposedLayoutINS4_7SwizzleILi2ELi4ELi3EEENS4_18smem_ptr_flag_bitsILi8EEENSR_INS5_IJNSA_ILi8EEESF_EEENS5_IJSF_SB_EEEEEEEvNS4_8identityENS4_13SM90_TMA_LOADES19_vS1A_EENS_8epilogue10collective18CollectiveEpilogueINS1D_23Sm100TmaWarpSpecializedILi2ELi2ELi32ELb0ELb0EEEJSH_NS5_IJNSR_ISF_SB_EES1I_EEEaSI_aSI_NS1D_6fusion15FusionCallbacksIS1H_NS1K_17LinearCombinationIaiaiLNS_15FloatRoundStyleE2EEESH_S1J_JEEENS4_5SM1004TMEM4LOAD26SM100_TMEM_LOAD_16dp32b32xES1B_S19_NS4_39AutoVectorizingCopyWithAssumedAlignmentILi128EEENS4_14SM90_TMA_STOREES19_S1V_S1V_EEEvvEEEEvNT_6ParamsE --------------------------
	.section	.nv.shared._ZN7cutlass13device_kernelINS_4gemm6kernel13GemmUniversalIN4cute5tupleIJiiiiEEENS1_10collective13CollectiveMmaINS1_35MainloopSm100TmaUmmaWarpSpecializedILi17ELi2ELi4ENS5_IJNS4_1CILi1EEENSA_ILi2EEESB_EEEEENS5_IJNSA_ILi64EEENSA_ILi128EEESF_EEEaNS5_IJlSB_lEEEaSI_NS4_8TiledMMAINS4_8MMA_AtomIJNS4_15SM100_MMA_S8_SSIaaiLi64ELi128ELNS4_4UMMA5MajorE0ELSN_0ELNSM_8SaturateE0EEEEEENS4_6LayoutINS5_IJSB_SB_SB_EEENS5_IJNSA_ILi0EEEST_ST_EEEEENS5_IJNS4_10UnderscoreESW_SW_EEEEENS4_23SM90_TMA_LOAD_MULTICASTENS4_14ComposedLayoutINS4_7SwizzleILi2ELi4ELi3EEENS4_18smem_ptr_flag_bitsILi8EEENSR_INS5_IJNSA_ILi8EEESF_EEENS5_IJSF_SB_EEEEEEEvNS4_8identityENS4_13SM90_TMA_LOADES19_vS1A_EENS_8epilogue10collective18CollectiveEpilogueINS1D_23Sm100TmaWarpSpecializedILi2ELi2ELi32ELb0ELb0EEEJSH_NS5_IJNSR_ISF_SB_EES1I_EEEaSI_aSI_NS1D_6fusion15FusionCallbacksIS1H_NS1K_17LinearCombinationIaiaiLNS_15FloatRoundStyleE2EEESH_S1J_JEEENS4_5SM1004TMEM4LOAD26SM100_TMEM_LOAD_16dp32b32xES1B_S19_NS4_39AutoVectorizingCopyWithAssumedAlignmentILi128EEENS4_14SM90_TMA_STOREES19_S1V_S1V_EEEvvEEEEvNT_6ParamsE,"aw",@nobits
	.sectionflags	@""
	.align	16
	.zero		1024


//--------------------- .nv.shared.reserved.0     --------------------------
	.section	.nv.shared.reserved.0,"aw",@nobits
	.weak		__nv_reservedSMEM_offset_0_alias
	.size		__nv_reservedSMEM_offset_0_alias, 0, 64
	.other		__nv_reservedSMEM_offset_0_alias,@"STO_CUDA_RESERVED_SHARED STV_DEFAULT"
__nv_reservedSMEM_offset_0_alias:
	.zero		0
.nv.shared.reserved.0:
	.zero		64
	.weak		__nv_reservedSMEM_tcgen05_partition
	.type		__nv_reservedSMEM_tcgen05_partition,@object
	.size		__nv_reservedSMEM_tcgen05_partition,(.L_0 - __nv_reservedSMEM_tcgen05_partition)
__nv_reservedSMEM_tcgen05_partition:
	.zero		32
.L_0:


//--------------------- .nv.global                --------------------------
	.section	.nv.global,"aw",@nobits
.nv.global:
	.type		_ZN40_INTERNAL_bc184e62_4_k_cu_6f1d6e2a_300714cute1_E,@object
	.size		_ZN40_INTERNAL_bc184e62_4_k_cu_6f1d6e2a_300714cute1_E,(_ZN40_INTERNAL_bc184e62_4_k_cu_6f1d6e2a_300714cuda3std3__45__cpo6cbeginE - _ZN40_INTERNAL_bc184e62_4_k_cu_6f1d6e2a_300714cute1_E)
_ZN40_INTERNAL_bc184e62_4_k_cu_6f1d6e2a_300714cute1_E:
	.zero		1
	.type		_ZN40_INTERNAL_bc184e62_4_k_cu_6f1d6e2a_300714cuda3std3__45__cpo6cbeginE,@object
	.size		_ZN40_INTERNAL_bc184e62_4_k_cu_6f1d6e2a_300714cuda3std3__45__cpo6cbeginE,(_ZN40_INTERNAL_bc184e62_4_k_cu_6f1d6e2a_300714cuda3std3__48in_placeE - _ZN40_INTERNAL_bc184e62_4_k_cu_6f1d6e2a_300714cuda3std3__45__cpo6cbeginE)
_ZN40_INTERNAL_bc184e62_4_k_cu_6f1d6e2a_300714cuda3std3__45__cpo6cbeginE:
	.zero		1
	.type		_ZN40_INTERNAL_bc184e62_4_k_cu_6f1d6e2a_300714cuda3std3__48in_placeE,@object
	.size		_ZN40_INTERNAL_bc184e62_4_k_cu_6f1d6e2a_300714cuda3std3__48in_placeE,(_ZN40_INTERNAL_bc184e62_4_k_cu_6f1d6e2a_300714cuda3std6ranges3__45__cpo9iter_moveE - _ZN40_INTERNAL_bc184e62_4_k_cu_6f1d6e2a_300714cuda3std3__48in_placeE)
_ZN40_INTERNAL_bc184e62_4_k_cu_6f1d6e2a_300714cuda3std3__48in_placeE:
	.zero		1
	.type		_ZN40_INTERNAL_bc184e62_4_k_cu_6f1d6e2a_300714cuda3std6ranges3__45__cpo9iter_moveE,@object
	.size		_ZN40_INTERNAL_bc184e62_4_k_cu_6f1d6e2a_300714cuda3std6ranges3__45__cpo9iter_moveE,(_ZN40_INTERNAL_bc184e62_4_k_cu_6f1d6e2a_300714cuda3std3__45__cpo5beginE - _ZN40_INTERNAL_bc184e62_4_k_cu_6f1d6e2a_300714cuda3std6ranges3__45__cpo9iter_moveE)
_ZN40_INTERNAL_bc184e62_4_k_cu_6f1d6e2a_300714cuda3std6ranges3__45__cpo9iter_moveE:
	.zero		1
	.type		_ZN40_INTERNAL_bc184e62_4_k_cu_6f1d6e2a_300714cuda3std3__45__cpo5beginE,@object
	.size		_ZN40_INTERNAL_bc184e62_4_k_cu_6f1d6e2a_300714cuda3std3__45__cpo5beginE,(_ZN40_INTERNAL_bc184e62_4_k_cu_6f1d6e2a_300714cuda3std3__442_GLOBAL__N__bc184e62_4_k_cu_6f1d6e2a_300716ignoreE - _ZN40_INTERNAL_bc184e62_4_k_cu_6f1d6e2a_300714cuda3std3__45__cpo5beginE)
_ZN40_INTERNAL_bc184e62_4_k_cu_6f1d6e2a_300714cuda3std3__45__cpo5beginE:
	.zero		1
	.type		_ZN40_INTERNAL_bc184e62_4_k_cu_6f1d6e2a_300714cuda3std3__442_GLOBAL__N__bc184e62_4_k_cu_6f1d6e2a_300716ignoreE,@object
	.size		_ZN40_INTERNAL_bc184e62_4_k_cu_6f1d6e2a_300714cuda3std3__442_GLOBAL__N__bc184e62_4_k_cu_6f1d6e2a_300716ignoreE,(_ZN40_INTERNAL_bc184e62_4_k_cu_6f1d6e2a_300714cute7productE - _ZN40_INTERNAL_bc184e62_4_k_cu_6f1d6e2a_300714cuda3std3__442_GLOBAL__N__bc184e62_4_k_cu_6f1d6e2a_300716ignoreE)
_ZN40_INTERNAL_bc184e62_4_k_cu_6f1d6e2a_300714cuda3std3__442_GLOBAL__N__bc184e62_4_k_cu_6f1d6e2a_300716ignoreE:
	.zero		1
	.type		_ZN40_INTERNAL_bc184e62_4_k_cu_6f1d6e2a_300714cute7productE,@object
	.size		_ZN40_INTERNAL_bc184e62_4_k_cu_6f1d6e2a_300714cute7productE,(_ZN40_INTERNAL_bc184e62_4_k_cu_6f1d6e2a_300714cuda3std3__45__cpo3endE - _ZN40_INTERNAL_bc184e62_4_k_cu_6f1d6e2a_300714cute7productE)
_ZN40_INTERNAL_bc184e62_4_k_cu_6f1d6e2a_300714cute7productE:
	.zero		1
	.type		_ZN40_INTERNAL_bc184e62_4_k_cu_6f1d6e2a_300714cuda3std3__45__cpo3endE,@object
	.size		_ZN40_INTERNAL_bc184e62_4_k_cu_6f1d6e2a_300714cuda3std3__45__cpo3endE,(_ZN40_INTERNAL_bc184e62_4_k_cu_6f1d6e2a_300714cuda3std3__419piecewise_constructE - _ZN40_INTERNAL_bc184e62_4_k_cu_6f1d6e2a_300714cuda3std3__45__cpo3endE)
_ZN40_INTERNAL_bc184e62_4_k_cu_6f1d6e2a_300714cuda3std3__45__cpo3endE:
	.zero		1
	.type		_ZN40_INTERNAL_bc184e62_4_k_cu_6f1d6e2a_300714cuda3std3__419piecewise_constructE,@object
	.size		_ZN40_INTERNAL_bc184e62_4_k_cu_6f1d6e2a_300714cuda3std3__419piecewise_constructE,(_ZN40_INTERNAL_bc184e62_4_k_cu_6f1d6e2a_300714cuda3std3__45__cpo4cendE - _ZN40_INTERNAL_bc184e62_4_k_cu_6f1d6e2a_300714cuda3std3__419piecewise_constructE)
_ZN40_INTERNAL_bc184e62_4_k_cu_6f1d6e2a_300714cuda3std3__419piecewise_constructE:
	.zero		1
	.type		_ZN40_INTERNAL_bc184e62_4_k_cu_6f1d6e2a_300714cuda3std3__45__cpo4cendE,@object
	.size		_ZN40_INTERNAL_bc184e62_4_k_cu_6f1d6e2a_300714cuda3std3__45__cpo4cendE,(_ZN40_INTERNAL_bc184e62_4_k_cu_6f1d6e2a_300714cuda3std6ranges3__45__cpo4swapE - _ZN40_INTERNAL_bc184e62_4_k_cu_6f1d6e2a_300714cuda3std3__45__cpo4cendE)
_ZN40_INTERNAL_bc184e62_4_k_cu_6f1d6e2a_300714cuda3std3__45__cpo4cendE:
	.zero		1
	.type		_ZN40_INTERNAL_bc184e62_4_k_cu_6f1d6e2a_300714cuda3std6ranges3__45__cpo4swapE,@object
	.size		_ZN40_INTERNAL_bc184e62_4_k_cu_6f1d6e2a_300714cuda3std6ranges3__45__cpo4swapE,(.L_10 - _ZN40_INTERNAL_bc184e62_4_k_cu_6f1d6e2a_300714cuda3std6ranges3__45__cpo4swapE)
_ZN40_INTERNAL_bc184e62_4_k_cu_6f1d6e2a_300714cuda3std6ranges3__45__cpo4swapE:
	.zero		1
.L_10:


//--------------------- .nv.constant0._ZN7cutlass13device_kernelINS_4gemm6kernel13GemmUniversalIN4cute5tupleIJiiiiEEENS1_10collective13CollectiveMmaINS1_35MainloopSm100TmaUmmaWarpSpecializedILi17ELi2ELi4ENS5_IJNS4_1CILi1EEENSA_ILi2EEESB_EEEEENS5_IJNSA_ILi64EEENSA_ILi128EEESF_EEEaNS5_IJlSB_lEEEaSI_NS4_8TiledMMAINS4_8MMA_AtomIJNS4_15SM100_MMA_S8_SSIaaiLi64ELi128ELNS4_4UMMA5MajorE0ELSN_0ELNSM_8SaturateE0EEEEEENS4_6LayoutINS5_IJSB_SB_SB_EEENS5_IJNSA_ILi0EEEST_ST_EEEEENS5_IJNS4_10UnderscoreESW_SW_EEEEENS4_23SM90_TMA_LOAD_MULTICASTENS4_14ComposedLayoutINS4_7SwizzleILi2ELi4ELi3EEENS4_18smem_ptr_flag_bitsILi8EEENSR_INS5_IJNSA_ILi8EEESF_EEENS5_IJSF_SB_EEEEEEEvNS4_8identityENS4_13SM90_TMA_LOADES19_vS1A_EENS_8epilogue10collective18CollectiveEpilogueINS1D_23Sm100TmaWarpSpecializedILi2ELi2ELi32ELb0ELb0EEEJSH_NS5_IJNSR_ISF_SB_EES1I_EEEaSI_aSI_NS1D_6fusion15FusionCallbacksIS1H_NS1K_17LinearCombinationIaiaiLNS_15FloatRoundStyleE2EEESH_S1J_JEEENS4_5SM1004TMEM4LOAD26SM100_TMEM_LOAD_16dp32b32xES1B_S19_NS4_39AutoVectorizingCopyWithAssumedAlignmentILi128EEENS4_14SM90_TMA_STOREES19_S1V_S1V_EEEvvEEEEvNT_6ParamsE --------------------------
	.section	.nv.constant0._ZN7cutlass13device_kernelINS_4gemm6kernel13GemmUniversalIN4cute5tupleIJiiiiEEENS1_10collective13CollectiveMmaINS1_35MainloopSm100TmaUmmaWarpSpecializedILi17ELi2ELi4ENS5_IJNS4_1CILi1EEENSA_ILi2EEESB_EEEEENS5_IJNSA_ILi64EEENSA_ILi128EEESF_EEEaNS5_IJlSB_lEEEaSI_NS4_8TiledMMAINS4_8MMA_AtomIJNS4_15SM100_MMA_S8_SSIaaiLi64ELi128ELNS4_4UMMA5MajorE0ELSN_0ELNSM_8SaturateE0EEEEEENS4_6LayoutINS5_IJSB_SB_SB_EEENS5_IJNSA_ILi0EEEST_ST_EEEEENS5_IJNS4_10UnderscoreESW_SW_EEEEENS4_23SM90_TMA_LOAD_MULTICASTENS4_14ComposedLayoutINS4_7SwizzleILi2ELi4ELi3EEENS4_18smem_ptr_flag_bitsILi8EEENSR_INS5_IJNSA_ILi8EEESF_EEENS5_IJSF_SB_EEEEEEEvNS4_8identityENS4_13SM90_TMA_LOADES19_vS1A_EENS_8epilogue10collective18CollectiveEpilogueINS1D_23Sm100TmaWarpSpecializedILi2ELi2ELi32ELb0ELb0EEEJSH_NS5_IJNSR_ISF_SB_EES1I_EEEaSI_aSI_NS1D_6fusion15FusionCallbacksIS1H_NS1K_17LinearCombinationIaiaiLNS_15FloatRoundStyleE2EEESH_S1J_JEEENS4_5SM1004TMEM4LOAD26SM100_TMEM_LOAD_16dp32b32xES1B_S19_NS4_39AutoVectorizingCopyWithAssumedAlignmentILi128EEENS4_14SM90_TMA_STOREES19_S1V_S1V_EEEvvEEEEvNT_6ParamsE,"a",@progbits
	.sectionflags	@""
	.align	4
.nv.constant0._ZN7cutlass13device_kernelINS_4gemm6kernel13GemmUniversalIN4cute5tupleIJiiiiEEENS1_10collective13CollectiveMmaINS1_35MainloopSm100TmaUmmaWarpSpecializedILi17ELi2ELi4ENS5_IJNS4_1CILi1EEENSA_ILi2EEESB_EEEEENS5_IJNSA_ILi64EEENSA_ILi128EEESF_EEEaNS5_IJlSB_lEEEaSI_NS4_8TiledMMAINS4_8MMA_AtomIJNS4_15SM100_MMA_S8_SSIaaiLi64ELi128ELNS4_4UMMA5MajorE0ELSN_0ELNSM_8SaturateE0EEEEEENS4_6LayoutINS5_IJSB_SB_SB_EEENS5_IJNSA_ILi0EEEST_ST_EEEEENS5_IJNS4_10UnderscoreESW_SW_EEEEENS4_23SM90_TMA_LOAD_MULTICASTENS4_14ComposedLayoutINS4_7SwizzleILi2ELi4ELi3EEENS4_18smem_ptr_flag_bitsILi8EEENSR_INS5_IJNSA_ILi8EEESF_EEENS5_IJSF_SB_EEEEEEEvNS4_8identityENS4_13SM90_TMA_LOADES19_vS1A_EENS_8epilogue10collective18CollectiveEpilogueINS1D_23Sm100TmaWarpSpecializedILi2ELi2ELi32ELb0ELb0EEEJSH_NS5_IJNSR_ISF_SB_EES1I_EEEaSI_aSI_NS1D_6fusion15FusionCallbacksIS1H_NS1K_17LinearCombinationIaiaiLNS_15FloatRoundStyleE2EEESH_S1J_JEEENS4_5SM1004TMEM4LOAD26SM100_TMEM_LOAD_16dp32b32xES1B_S19_NS4_39AutoVectorizingCopyWithAssumedAlignmentILi128EEENS4_14SM90_TMA_STOREES19_S1V_S1V_EEEvvEEEEvNT_6ParamsE:
	.zero		2944


//--------------------- SYMBOLS --------------------------

	.type		.nv.reservedSmem.offset0,@object
	.size		.nv.reservedSmem.offset0,0x4
	.type		.nv.reservedSmem.cap,@object
	.size		.nv.reservedSmem.cap,0x4
	.type		__assertfail,@function
